//
// Generated by NVIDIA NVVM Compiler
//
// Compiler Build ID: CL-36424714
// Cuda compilation tools, release 13.0, V13.0.88
// Based on NVVM 20.0.0
//

.version 9.0
.target sm_100
.address_size 64

	// .globl	_Z15calKernelPhase1Pjiiiii
// _ZZ15calKernelPhase1PjiiiiiE11shared_dist has been demoted
// _ZZ15calKernelPhase2PjiiiiiiE12shared_pivot has been demoted
// _ZZ15calKernelPhase2PjiiiiiiE11shared_dist has been demoted
// _ZZ15calKernelPhase3PjiiiiiE10shared_row has been demoted
// _ZZ15calKernelPhase3PjiiiiiE10shared_col has been demoted

.visible .entry _Z15calKernelPhase1Pjiiiii(
	.param .u64 .ptr .align 1 _Z15calKernelPhase1Pjiiiii_param_0,
	.param .u32 _Z15calKernelPhase1Pjiiiii_param_1,
	.param .u32 _Z15calKernelPhase1Pjiiiii_param_2,
	.param .u32 _Z15calKernelPhase1Pjiiiii_param_3,
	.param .u32 _Z15calKernelPhase1Pjiiiii_param_4,
	.param .u32 _Z15calKernelPhase1Pjiiiii_param_5
)
{
	.reg .pred 	%p<2>;
	.reg .b32 	%r<130>;
	.reg .b64 	%rd<10>;
	// demoted variable
	.shared .align 4 .b8 _ZZ15calKernelPhase1PjiiiiiE11shared_dist[16384];
	ld.param.u64 	%rd5, [_Z15calKernelPhase1Pjiiiii_param_0];
	ld.param.u32 	%r16, [_Z15calKernelPhase1Pjiiiii_param_1];
	ld.param.u32 	%r17, [_Z15calKernelPhase1Pjiiiii_param_2];
	ld.param.u32 	%r18, [_Z15calKernelPhase1Pjiiiii_param_4];
	ld.param.u32 	%r19, [_Z15calKernelPhase1Pjiiiii_param_5];
	cvta.to.global.u64 	%rd6, %rd5;
	mov.u32 	%r20, %ctaid.x;
	add.s32 	%r21, %r19, %r20;
	mov.u32 	%r22, %ctaid.y;
	add.s32 	%r23, %r18, %r22;
	mov.u32 	%r24, %tid.x;
	mov.u32 	%r25, %tid.y;
	shl.b32 	%r26, %r23, 6;
	add.s32 	%r27, %r26, %r25;
	shl.b32 	%r28, %r21, 6;
	add.s32 	%r29, %r28, %r24;
	mad.lo.s32 	%r30, %r27, %r16, %r29;
	mul.wide.s32 	%rd7, %r30, 4;
	add.s64 	%rd1, %rd6, %rd7;
	ld.global.u32 	%r31, [%rd1];
	shl.b32 	%r32, %r25, 8;
	mov.u32 	%r33, _ZZ15calKernelPhase1PjiiiiiE11shared_dist;
	add.s32 	%r128, %r33, %r32;
	shl.b32 	%r34, %r24, 2;
	add.s32 	%r2, %r128, %r34;
	st.shared.u32 	[%r2], %r31;
	mul.wide.s32 	%rd8, %r17, 4;
	add.s64 	%rd2, %rd1, %rd8;
	ld.global.u32 	%r35, [%rd2];
	shl.b32 	%r127, %r17, 2;
	add.s32 	%r4, %r2, %r127;
	st.shared.u32 	[%r4], %r35;
	add.s32 	%r36, %r27, %r17;
	mad.lo.s32 	%r37, %r36, %r16, %r29;
	mul.wide.s32 	%rd9, %r37, 4;
	add.s64 	%rd3, %rd6, %rd9;
	ld.global.u32 	%r38, [%rd3];
	shl.b32 	%r5, %r17, 8;
	add.s32 	%r6, %r2, %r5;
	st.shared.u32 	[%r6], %r38;
	add.s64 	%rd4, %rd3, %rd8;
	ld.global.u32 	%r39, [%rd4];
	add.s32 	%r7, %r6, %r127;
	st.shared.u32 	[%r7], %r39;
	bar.sync 	0;
	add.s32 	%r8, %r33, %r34;
	mov.b32 	%r129, 512;
$L__BB0_1:
	ld.shared.u32 	%r40, [%r2];
	ld.shared.u32 	%r41, [%r128];
	add.s32 	%r42, %r8, %r129;
	ld.shared.u32 	%r43, [%r42+-512];
	add.s32 	%r44, %r43, %r41;
	min.u32 	%r45, %r40, %r44;
	st.shared.u32 	[%r2], %r45;
	ld.shared.u32 	%r46, [%r4];
	ld.shared.u32 	%r47, [%r128];
	add.s32 	%r48, %r8, %r127;
	ld.shared.u32 	%r49, [%r48];
	add.s32 	%r50, %r49, %r47;
	min.u32 	%r51, %r46, %r50;
	st.shared.u32 	[%r4], %r51;
	ld.shared.u32 	%r52, [%r6];
	add.s32 	%r53, %r128, %r5;
	ld.shared.u32 	%r54, [%r53];
	ld.shared.u32 	%r55, [%r42+-512];
	add.s32 	%r56, %r55, %r54;
	min.u32 	%r57, %r52, %r56;
	st.shared.u32 	[%r6], %r57;
	ld.shared.u32 	%r58, [%r7];
	ld.shared.u32 	%r59, [%r53];
	ld.shared.u32 	%r60, [%r48];
	add.s32 	%r61, %r60, %r59;
	min.u32 	%r62, %r58, %r61;
	st.shared.u32 	[%r7], %r62;
	bar.sync 	0;
	ld.shared.u32 	%r63, [%r2];
	ld.shared.u32 	%r64, [%r128+4];
	ld.shared.u32 	%r65, [%r42+-256];
	add.s32 	%r66, %r65, %r64;
	min.u32 	%r67, %r63, %r66;
	st.shared.u32 	[%r2], %r67;
	ld.shared.u32 	%r68, [%r4];
	ld.shared.u32 	%r69, [%r128+4];
	ld.shared.u32 	%r70, [%r48+256];
	add.s32 	%r71, %r70, %r69;
	min.u32 	%r72, %r68, %r71;
	st.shared.u32 	[%r4], %r72;
	ld.shared.u32 	%r73, [%r6];
	ld.shared.u32 	%r74, [%r53+4];
	ld.shared.u32 	%r75, [%r42+-256];
	add.s32 	%r76, %r75, %r74;
	min.u32 	%r77, %r73, %r76;
	st.shared.u32 	[%r6], %r77;
	ld.shared.u32 	%r78, [%r7];
	ld.shared.u32 	%r79, [%r53+4];
	ld.shared.u32 	%r80, [%r48+256];
	add.s32 	%r81, %r80, %r79;
	min.u32 	%r82, %r78, %r81;
	st.shared.u32 	[%r7], %r82;
	bar.sync 	0;
	ld.shared.u32 	%r83, [%r2];
	ld.shared.u32 	%r84, [%r128+8];
	ld.shared.u32 	%r85, [%r42];
	add.s32 	%r86, %r85, %r84;
	min.u32 	%r87, %r83, %r86;
	st.shared.u32 	[%r2], %r87;
	ld.shared.u32 	%r88, [%r4];
	ld.shared.u32 	%r89, [%r128+8];
	ld.shared.u32 	%r90, [%r48+512];
	add.s32 	%r91, %r90, %r89;
	min.u32 	%r92, %r88, %r91;
	st.shared.u32 	[%r4], %r92;
	ld.shared.u32 	%r93, [%r6];
	ld.shared.u32 	%r94, [%r53+8];
	ld.shared.u32 	%r95, [%r42];
	add.s32 	%r96, %r95, %r94;
	min.u32 	%r97, %r93, %r96;
	st.shared.u32 	[%r6], %r97;
	ld.shared.u32 	%r98, [%r7];
	ld.shared.u32 	%r99, [%r53+8];
	ld.shared.u32 	%r100, [%r48+512];
	add.s32 	%r101, %r100, %r99;
	min.u32 	%r102, %r98, %r101;
	st.shared.u32 	[%r7], %r102;
	bar.sync 	0;
	ld.shared.u32 	%r103, [%r2];
	ld.shared.u32 	%r104, [%r128+12];
	ld.shared.u32 	%r105, [%r42+256];
	add.s32 	%r106, %r105, %r104;
	min.u32 	%r107, %r103, %r106;
	st.shared.u32 	[%r2], %r107;
	ld.shared.u32 	%r108, [%r4];
	ld.shared.u32 	%r109, [%r128+12];
	ld.shared.u32 	%r110, [%r48+768];
	add.s32 	%r111, %r110, %r109;
	min.u32 	%r112, %r108, %r111;
	st.shared.u32 	[%r4], %r112;
	ld.shared.u32 	%r113, [%r6];
	ld.shared.u32 	%r114, [%r53+12];
	ld.shared.u32 	%r115, [%r42+256];
	add.s32 	%r116, %r115, %r114;
	min.u32 	%r117, %r113, %r116;
	st.shared.u32 	[%r6], %r117;
	ld.shared.u32 	%r118, [%r7];
	ld.shared.u32 	%r119, [%r53+12];
	ld.shared.u32 	%r120, [%r48+768];
	add.s32 	%r121, %r120, %r119;
	min.u32 	%r122, %r118, %r121;
	st.shared.u32 	[%r7], %r122;
	bar.sync 	0;
	add.s32 	%r129, %r129, 1024;
	add.s32 	%r128, %r128, 16;
	add.s32 	%r127, %r127, 1024;
	setp.ne.s32 	%p1, %r129, 16896;
	@%p1 bra 	$L__BB0_1;
	ld.shared.u32 	%r123, [%r2];
	st.global.u32 	[%rd1], %r123;
	ld.shared.u32 	%r124, [%r4];
	st.global.u32 	[%rd2], %r124;
	ld.shared.u32 	%r125, [%r6];
	st.global.u32 	[%rd3], %r125;
	ld.shared.u32 	%r126, [%r7];
	st.global.u32 	[%rd4], %r126;
	ret;

}
	// .globl	_Z15calKernelPhase2Pjiiiiii
.visible .entry _Z15calKernelPhase2Pjiiiiii(
	.param .u64 .ptr .align 1 _Z15calKernelPhase2Pjiiiiii_param_0,
	.param .u32 _Z15calKernelPhase2Pjiiiiii_param_1,
	.param .u32 _Z15calKernelPhase2Pjiiiiii_param_2,
	.param .u32 _Z15calKernelPhase2Pjiiiiii_param_3,
	.param .u32 _Z15calKernelPhase2Pjiiiiii_param_4,
	.param .u32 _Z15calKernelPhase2Pjiiiiii_param_5,
	.param .u32 _Z15calKernelPhase2Pjiiiiii_param_6
)
{
	.reg .pred 	%p<5>;
	.reg .b32 	%r<1623>;
	.reg .b64 	%rd<22>;
	// demoted variable
	.shared .align 4 .b8 _ZZ15calKernelPhase2PjiiiiiiE12shared_pivot[16384];
	// demoted variable
	.shared .align 4 .b8 _ZZ15calKernelPhase2PjiiiiiiE11shared_dist[16384];
	ld.param.u64 	%rd7, [_Z15calKernelPhase2Pjiiiiii_param_0];
	ld.param.u32 	%r28, [_Z15calKernelPhase2Pjiiiiii_param_1];
	ld.param.u32 	%r29, [_Z15calKernelPhase2Pjiiiiii_param_2];
	ld.param.u32 	%r30, [_Z15calKernelPhase2Pjiiiiii_param_3];
	ld.param.u32 	%r31, [_Z15calKernelPhase2Pjiiiiii_param_4];
	ld.param.u32 	%r32, [_Z15calKernelPhase2Pjiiiiii_param_5];
	ld.param.u32 	%r33, [_Z15calKernelPhase2Pjiiiiii_param_6];
	cvta.to.global.u64 	%rd1, %rd7;
	mov.u32 	%r34, %ctaid.x;
	add.s32 	%r35, %r33, %r34;
	mov.u32 	%r36, %ctaid.y;
	add.s32 	%r37, %r32, %r36;
	mov.u32 	%r1, %tid.x;
	mov.u32 	%r2, %tid.y;
	shl.b32 	%r38, %r37, 6;
	add.s32 	%r39, %r38, %r2;
	shl.b32 	%r40, %r35, 6;
	add.s32 	%r3, %r40, %r1;
	shl.b32 	%r4, %r31, 6;
	mul.lo.s32 	%r5, %r39, %r28;
	add.s32 	%r41, %r5, %r3;
	mul.wide.s32 	%rd8, %r41, 4;
	add.s64 	%rd2, %rd1, %rd8;
	ld.global.u32 	%r1619, [%rd2];
	mul.wide.s32 	%rd3, %r30, 4;
	add.s64 	%rd4, %rd2, %rd3;
	ld.global.u32 	%r1620, [%rd4];
	add.s32 	%r42, %r39, %r30;
	mul.lo.s32 	%r8, %r42, %r28;
	add.s32 	%r43, %r8, %r3;
	mul.wide.s32 	%rd9, %r43, 4;
	add.s64 	%rd5, %rd1, %rd9;
	ld.global.u32 	%r1621, [%rd5];
	add.s64 	%rd6, %rd5, %rd3;
	ld.global.u32 	%r1622, [%rd6];
	shl.b32 	%r44, %r2, 8;
	mov.u32 	%r45, _ZZ15calKernelPhase2PjiiiiiiE11shared_dist;
	add.s32 	%r11, %r45, %r44;
	shl.b32 	%r46, %r1, 2;
	add.s32 	%r47, %r11, %r46;
	st.shared.u32 	[%r47], %r1619;
	shl.b32 	%r12, %r30, 2;
	add.s32 	%r48, %r47, %r12;
	st.shared.u32 	[%r48], %r1620;
	shl.b32 	%r49, %r30, 8;
	add.s32 	%r13, %r11, %r49;
	add.s32 	%r50, %r13, %r46;
	st.shared.u32 	[%r50], %r1621;
	add.s32 	%r51, %r50, %r12;
	st.shared.u32 	[%r51], %r1622;
	mov.u32 	%r52, _ZZ15calKernelPhase2PjiiiiiiE12shared_pivot;
	add.s32 	%r14, %r52, %r44;
	add.s32 	%r15, %r14, %r49;
	setp.eq.s32 	%p1, %r29, 1;
	@%p1 bra 	$L__BB1_3;
	ld.param.u32 	%r1615, [_Z15calKernelPhase2Pjiiiiii_param_2];
	setp.ne.s32 	%p2, %r1615, 0;
	@%p2 bra 	$L__BB1_4;
	add.s32 	%r66, %r4, %r1;
	add.s32 	%r67, %r5, %r66;
	mul.wide.s32 	%rd16, %r67, 4;
	add.s64 	%rd17, %rd1, %rd16;
	ld.global.u32 	%r68, [%rd17];
	add.s32 	%r70, %r14, %r46;
	st.shared.u32 	[%r70], %r68;
	add.s64 	%rd18, %rd17, %rd3;
	ld.global.u32 	%r71, [%rd18];
	add.s32 	%r72, %r70, %r12;
	st.shared.u32 	[%r72], %r71;
	add.s32 	%r73, %r8, %r66;
	mul.wide.s32 	%rd19, %r73, 4;
	add.s64 	%rd20, %rd1, %rd19;
	ld.global.u32 	%r74, [%rd20];
	add.s32 	%r75, %r15, %r46;
	st.shared.u32 	[%r75], %r74;
	add.s64 	%rd21, %rd20, %rd3;
	ld.global.u32 	%r76, [%rd21];
	add.s32 	%r77, %r75, %r12;
	st.shared.u32 	[%r77], %r76;
	bra.uni 	$L__BB1_4;
$L__BB1_3:
	ld.param.u32 	%r1618, [_Z15calKernelPhase2Pjiiiiii_param_3];
	ld.param.u32 	%r1614, [_Z15calKernelPhase2Pjiiiiii_param_1];
	add.s32 	%r53, %r4, %r2;
	mad.lo.s32 	%r54, %r53, %r1614, %r3;
	mul.wide.s32 	%rd10, %r54, 4;
	add.s64 	%rd11, %rd1, %rd10;
	ld.global.u32 	%r55, [%rd11];
	shl.b32 	%r56, %r1, 2;
	add.s32 	%r57, %r14, %r56;
	st.shared.u32 	[%r57], %r55;
	add.s64 	%rd12, %rd11, %rd3;
	ld.global.u32 	%r58, [%rd12];
	add.s32 	%r59, %r57, %r12;
	st.shared.u32 	[%r59], %r58;
	add.s32 	%r60, %r53, %r1618;
	mad.lo.s32 	%r61, %r60, %r1614, %r3;
	mul.wide.s32 	%rd13, %r61, 4;
	add.s64 	%rd14, %rd1, %rd13;
	ld.global.u32 	%r62, [%rd14];
	add.s32 	%r63, %r15, %r56;
	st.shared.u32 	[%r63], %r62;
	add.s64 	%rd15, %rd14, %rd3;
	ld.global.u32 	%r64, [%rd15];
	add.s32 	%r65, %r63, %r12;
	st.shared.u32 	[%r65], %r64;
$L__BB1_4:
	ld.param.u32 	%r1616, [_Z15calKernelPhase2Pjiiiiii_param_2];
	bar.sync 	0;
	setp.eq.s32 	%p3, %r1616, 1;
	@%p3 bra 	$L__BB1_7;
	ld.param.u32 	%r1617, [_Z15calKernelPhase2Pjiiiiii_param_2];
	setp.ne.s32 	%p4, %r1617, 0;
	@%p4 bra 	$L__BB1_8;
	ld.shared.u32 	%r846, [%r14];
	shl.b32 	%r847, %r1, 2;
	mov.u32 	%r848, _ZZ15calKernelPhase2PjiiiiiiE11shared_dist;
	add.s32 	%r849, %r848, %r847;
	ld.shared.u32 	%r850, [%r849];
	add.s32 	%r851, %r850, %r846;
	min.u32 	%r852, %r1619, %r851;
	add.s32 	%r853, %r849, %r12;
	ld.shared.u32 	%r854, [%r853];
	add.s32 	%r855, %r854, %r846;
	min.u32 	%r856, %r1620, %r855;
	ld.shared.u32 	%r857, [%r15];
	add.s32 	%r858, %r850, %r857;
	min.u32 	%r859, %r1621, %r858;
	add.s32 	%r860, %r854, %r857;
	min.u32 	%r861, %r1622, %r860;
	ld.shared.u32 	%r862, [%r14+4];
	ld.shared.u32 	%r863, [%r849+256];
	add.s32 	%r864, %r863, %r862;
	min.u32 	%r865, %r852, %r864;
	ld.shared.u32 	%r866, [%r853+256];
	add.s32 	%r867, %r866, %r862;
	min.u32 	%r868, %r856, %r867;
	ld.shared.u32 	%r869, [%r15+4];
	add.s32 	%r870, %r863, %r869;
	min.u32 	%r871, %r859, %r870;
	add.s32 	%r872, %r866, %r869;
	min.u32 	%r873, %r861, %r872;
	ld.shared.u32 	%r874, [%r14+8];
	ld.shared.u32 	%r875, [%r849+512];
	add.s32 	%r876, %r875, %r874;
	min.u32 	%r877, %r865, %r876;
	ld.shared.u32 	%r878, [%r853+512];
	add.s32 	%r879, %r878, %r874;
	min.u32 	%r880, %r868, %r879;
	ld.shared.u32 	%r881, [%r15+8];
	add.s32 	%r882, %r875, %r881;
	min.u32 	%r883, %r871, %r882;
	add.s32 	%r884, %r878, %r881;
	min.u32 	%r885, %r873, %r884;
	ld.shared.u32 	%r886, [%r14+12];
	ld.shared.u32 	%r887, [%r849+768];
	add.s32 	%r888, %r887, %r886;
	min.u32 	%r889, %r877, %r888;
	ld.shared.u32 	%r890, [%r853+768];
	add.s32 	%r891, %r890, %r886;
	min.u32 	%r892, %r880, %r891;
	ld.shared.u32 	%r893, [%r15+12];
	add.s32 	%r894, %r887, %r893;
	min.u32 	%r895, %r883, %r894;
	add.s32 	%r896, %r890, %r893;
	min.u32 	%r897, %r885, %r896;
	ld.shared.u32 	%r898, [%r14+16];
	ld.shared.u32 	%r899, [%r849+1024];
	add.s32 	%r900, %r899, %r898;
	min.u32 	%r901, %r889, %r900;
	ld.shared.u32 	%r902, [%r853+1024];
	add.s32 	%r903, %r902, %r898;
	min.u32 	%r904, %r892, %r903;
	ld.shared.u32 	%r905, [%r15+16];
	add.s32 	%r906, %r899, %r905;
	min.u32 	%r907, %r895, %r906;
	add.s32 	%r908, %r902, %r905;
	min.u32 	%r909, %r897, %r908;
	ld.shared.u32 	%r910, [%r14+20];
	ld.shared.u32 	%r911, [%r849+1280];
	add.s32 	%r912, %r911, %r910;
	min.u32 	%r913, %r901, %r912;
	ld.shared.u32 	%r914, [%r853+1280];
	add.s32 	%r915, %r914, %r910;
	min.u32 	%r916, %r904, %r915;
	ld.shared.u32 	%r917, [%r15+20];
	add.s32 	%r918, %r911, %r917;
	min.u32 	%r919, %r907, %r918;
	add.s32 	%r920, %r914, %r917;
	min.u32 	%r921, %r909, %r920;
	ld.shared.u32 	%r922, [%r14+24];
	ld.shared.u32 	%r923, [%r849+1536];
	add.s32 	%r924, %r923, %r922;
	min.u32 	%r925, %r913, %r924;
	ld.shared.u32 	%r926, [%r853+1536];
	add.s32 	%r927, %r926, %r922;
	min.u32 	%r928, %r916, %r927;
	ld.shared.u32 	%r929, [%r15+24];
	add.s32 	%r930, %r923, %r929;
	min.u32 	%r931, %r919, %r930;
	add.s32 	%r932, %r926, %r929;
	min.u32 	%r933, %r921, %r932;
	ld.shared.u32 	%r934, [%r14+28];
	ld.shared.u32 	%r935, [%r849+1792];
	add.s32 	%r936, %r935, %r934;
	min.u32 	%r937, %r925, %r936;
	ld.shared.u32 	%r938, [%r853+1792];
	add.s32 	%r939, %r938, %r934;
	min.u32 	%r940, %r928, %r939;
	ld.shared.u32 	%r941, [%r15+28];
	add.s32 	%r942, %r935, %r941;
	min.u32 	%r943, %r931, %r942;
	add.s32 	%r944, %r938, %r941;
	min.u32 	%r945, %r933, %r944;
	ld.shared.u32 	%r946, [%r14+32];
	ld.shared.u32 	%r947, [%r849+2048];
	add.s32 	%r948, %r947, %r946;
	min.u32 	%r949, %r937, %r948;
	ld.shared.u32 	%r950, [%r853+2048];
	add.s32 	%r951, %r950, %r946;
	min.u32 	%r952, %r940, %r951;
	ld.shared.u32 	%r953, [%r15+32];
	add.s32 	%r954, %r947, %r953;
	min.u32 	%r955, %r943, %r954;
	add.s32 	%r956, %r950, %r953;
	min.u32 	%r957, %r945, %r956;
	ld.shared.u32 	%r958, [%r14+36];
	ld.shared.u32 	%r959, [%r849+2304];
	add.s32 	%r960, %r959, %r958;
	min.u32 	%r961, %r949, %r960;
	ld.shared.u32 	%r962, [%r853+2304];
	add.s32 	%r963, %r962, %r958;
	min.u32 	%r964, %r952, %r963;
	ld.shared.u32 	%r965, [%r15+36];
	add.s32 	%r966, %r959, %r965;
	min.u32 	%r967, %r955, %r966;
	add.s32 	%r968, %r962, %r965;
	min.u32 	%r969, %r957, %r968;
	ld.shared.u32 	%r970, [%r14+40];
	ld.shared.u32 	%r971, [%r849+2560];
	add.s32 	%r972, %r971, %r970;
	min.u32 	%r973, %r961, %r972;
	ld.shared.u32 	%r974, [%r853+2560];
	add.s32 	%r975, %r974, %r970;
	min.u32 	%r976, %r964, %r975;
	ld.shared.u32 	%r977, [%r15+40];
	add.s32 	%r978, %r971, %r977;
	min.u32 	%r979, %r967, %r978;
	add.s32 	%r980, %r974, %r977;
	min.u32 	%r981, %r969, %r980;
	ld.shared.u32 	%r982, [%r14+44];
	ld.shared.u32 	%r983, [%r849+2816];
	add.s32 	%r984, %r983, %r982;
	min.u32 	%r985, %r973, %r984;
	ld.shared.u32 	%r986, [%r853+2816];
	add.s32 	%r987, %r986, %r982;
	min.u32 	%r988, %r976, %r987;
	ld.shared.u32 	%r989, [%r15+44];
	add.s32 	%r990, %r983, %r989;
	min.u32 	%r991, %r979, %r990;
	add.s32 	%r992, %r986, %r989;
	min.u32 	%r993, %r981, %r992;
	ld.shared.u32 	%r994, [%r14+48];
	ld.shared.u32 	%r995, [%r849+3072];
	add.s32 	%r996, %r995, %r994;
	min.u32 	%r997, %r985, %r996;
	ld.shared.u32 	%r998, [%r853+3072];
	add.s32 	%r999, %r998, %r994;
	min.u32 	%r1000, %r988, %r999;
	ld.shared.u32 	%r1001, [%r15+48];
	add.s32 	%r1002, %r995, %r1001;
	min.u32 	%r1003, %r991, %r1002;
	add.s32 	%r1004, %r998, %r1001;
	min.u32 	%r1005, %r993, %r1004;
	ld.shared.u32 	%r1006, [%r14+52];
	ld.shared.u32 	%r1007, [%r849+3328];
	add.s32 	%r1008, %r1007, %r1006;
	min.u32 	%r1009, %r997, %r1008;
	ld.shared.u32 	%r1010, [%r853+3328];
	add.s32 	%r1011, %r1010, %r1006;
	min.u32 	%r1012, %r1000, %r1011;
	ld.shared.u32 	%r1013, [%r15+52];
	add.s32 	%r1014, %r1007, %r1013;
	min.u32 	%r1015, %r1003, %r1014;
	add.s32 	%r1016, %r1010, %r1013;
	min.u32 	%r1017, %r1005, %r1016;
	ld.shared.u32 	%r1018, [%r14+56];
	ld.shared.u32 	%r1019, [%r849+3584];
	add.s32 	%r1020, %r1019, %r1018;
	min.u32 	%r1021, %r1009, %r1020;
	ld.shared.u32 	%r1022, [%r853+3584];
	add.s32 	%r1023, %r1022, %r1018;
	min.u32 	%r1024, %r1012, %r1023;
	ld.shared.u32 	%r1025, [%r15+56];
	add.s32 	%r1026, %r1019, %r1025;
	min.u32 	%r1027, %r1015, %r1026;
	add.s32 	%r1028, %r1022, %r1025;
	min.u32 	%r1029, %r1017, %r1028;
	ld.shared.u32 	%r1030, [%r14+60];
	ld.shared.u32 	%r1031, [%r849+3840];
	add.s32 	%r1032, %r1031, %r1030;
	min.u32 	%r1033, %r1021, %r1032;
	ld.shared.u32 	%r1034, [%r853+3840];
	add.s32 	%r1035, %r1034, %r1030;
	min.u32 	%r1036, %r1024, %r1035;
	ld.shared.u32 	%r1037, [%r15+60];
	add.s32 	%r1038, %r1031, %r1037;
	min.u32 	%r1039, %r1027, %r1038;
	add.s32 	%r1040, %r1034, %r1037;
	min.u32 	%r1041, %r1029, %r1040;
	ld.shared.u32 	%r1042, [%r14+64];
	ld.shared.u32 	%r1043, [%r849+4096];
	add.s32 	%r1044, %r1043, %r1042;
	min.u32 	%r1045, %r1033, %r1044;
	ld.shared.u32 	%r1046, [%r853+4096];
	add.s32 	%r1047, %r1046, %r1042;
	min.u32 	%r1048, %r1036, %r1047;
	ld.shared.u32 	%r1049, [%r15+64];
	add.s32 	%r1050, %r1043, %r1049;
	min.u32 	%r1051, %r1039, %r1050;
	add.s32 	%r1052, %r1046, %r1049;
	min.u32 	%r1053, %r1041, %r1052;
	ld.shared.u32 	%r1054, [%r14+68];
	ld.shared.u32 	%r1055, [%r849+4352];
	add.s32 	%r1056, %r1055, %r1054;
	min.u32 	%r1057, %r1045, %r1056;
	ld.shared.u32 	%r1058, [%r853+4352];
	add.s32 	%r1059, %r1058, %r1054;
	min.u32 	%r1060, %r1048, %r1059;
	ld.shared.u32 	%r1061, [%r15+68];
	add.s32 	%r1062, %r1055, %r1061;
	min.u32 	%r1063, %r1051, %r1062;
	add.s32 	%r1064, %r1058, %r1061;
	min.u32 	%r1065, %r1053, %r1064;
	ld.shared.u32 	%r1066, [%r14+72];
	ld.shared.u32 	%r1067, [%r849+4608];
	add.s32 	%r1068, %r1067, %r1066;
	min.u32 	%r1069, %r1057, %r1068;
	ld.shared.u32 	%r1070, [%r853+4608];
	add.s32 	%r1071, %r1070, %r1066;
	min.u32 	%r1072, %r1060, %r1071;
	ld.shared.u32 	%r1073, [%r15+72];
	add.s32 	%r1074, %r1067, %r1073;
	min.u32 	%r1075, %r1063, %r1074;
	add.s32 	%r1076, %r1070, %r1073;
	min.u32 	%r1077, %r1065, %r1076;
	ld.shared.u32 	%r1078, [%r14+76];
	ld.shared.u32 	%r1079, [%r849+4864];
	add.s32 	%r1080, %r1079, %r1078;
	min.u32 	%r1081, %r1069, %r1080;
	ld.shared.u32 	%r1082, [%r853+4864];
	add.s32 	%r1083, %r1082, %r1078;
	min.u32 	%r1084, %r1072, %r1083;
	ld.shared.u32 	%r1085, [%r15+76];
	add.s32 	%r1086, %r1079, %r1085;
	min.u32 	%r1087, %r1075, %r1086;
	add.s32 	%r1088, %r1082, %r1085;
	min.u32 	%r1089, %r1077, %r1088;
	ld.shared.u32 	%r1090, [%r14+80];
	ld.shared.u32 	%r1091, [%r849+5120];
	add.s32 	%r1092, %r1091, %r1090;
	min.u32 	%r1093, %r1081, %r1092;
	ld.shared.u32 	%r1094, [%r853+5120];
	add.s32 	%r1095, %r1094, %r1090;
	min.u32 	%r1096, %r1084, %r1095;
	ld.shared.u32 	%r1097, [%r15+80];
	add.s32 	%r1098, %r1091, %r1097;
	min.u32 	%r1099, %r1087, %r1098;
	add.s32 	%r1100, %r1094, %r1097;
	min.u32 	%r1101, %r1089, %r1100;
	ld.shared.u32 	%r1102, [%r14+84];
	ld.shared.u32 	%r1103, [%r849+5376];
	add.s32 	%r1104, %r1103, %r1102;
	min.u32 	%r1105, %r1093, %r1104;
	ld.shared.u32 	%r1106, [%r853+5376];
	add.s32 	%r1107, %r1106, %r1102;
	min.u32 	%r1108, %r1096, %r1107;
	ld.shared.u32 	%r1109, [%r15+84];
	add.s32 	%r1110, %r1103, %r1109;
	min.u32 	%r1111, %r1099, %r1110;
	add.s32 	%r1112, %r1106, %r1109;
	min.u32 	%r1113, %r1101, %r1112;
	ld.shared.u32 	%r1114, [%r14+88];
	ld.shared.u32 	%r1115, [%r849+5632];
	add.s32 	%r1116, %r1115, %r1114;
	min.u32 	%r1117, %r1105, %r1116;
	ld.shared.u32 	%r1118, [%r853+5632];
	add.s32 	%r1119, %r1118, %r1114;
	min.u32 	%r1120, %r1108, %r1119;
	ld.shared.u32 	%r1121, [%r15+88];
	add.s32 	%r1122, %r1115, %r1121;
	min.u32 	%r1123, %r1111, %r1122;
	add.s32 	%r1124, %r1118, %r1121;
	min.u32 	%r1125, %r1113, %r1124;
	ld.shared.u32 	%r1126, [%r14+92];
	ld.shared.u32 	%r1127, [%r849+5888];
	add.s32 	%r1128, %r1127, %r1126;
	min.u32 	%r1129, %r1117, %r1128;
	ld.shared.u32 	%r1130, [%r853+5888];
	add.s32 	%r1131, %r1130, %r1126;
	min.u32 	%r1132, %r1120, %r1131;
	ld.shared.u32 	%r1133, [%r15+92];
	add.s32 	%r1134, %r1127, %r1133;
	min.u32 	%r1135, %r1123, %r1134;
	add.s32 	%r1136, %r1130, %r1133;
	min.u32 	%r1137, %r1125, %r1136;
	ld.shared.u32 	%r1138, [%r14+96];
	ld.shared.u32 	%r1139, [%r849+6144];
	add.s32 	%r1140, %r1139, %r1138;
	min.u32 	%r1141, %r1129, %r1140;
	ld.shared.u32 	%r1142, [%r853+6144];
	add.s32 	%r1143, %r1142, %r1138;
	min.u32 	%r1144, %r1132, %r1143;
	ld.shared.u32 	%r1145, [%r15+96];
	add.s32 	%r1146, %r1139, %r1145;
	min.u32 	%r1147, %r1135, %r1146;
	add.s32 	%r1148, %r1142, %r1145;
	min.u32 	%r1149, %r1137, %r1148;
	ld.shared.u32 	%r1150, [%r14+100];
	ld.shared.u32 	%r1151, [%r849+6400];
	add.s32 	%r1152, %r1151, %r1150;
	min.u32 	%r1153, %r1141, %r1152;
	ld.shared.u32 	%r1154, [%r853+6400];
	add.s32 	%r1155, %r1154, %r1150;
	min.u32 	%r1156, %r1144, %r1155;
	ld.shared.u32 	%r1157, [%r15+100];
	add.s32 	%r1158, %r1151, %r1157;
	min.u32 	%r1159, %r1147, %r1158;
	add.s32 	%r1160, %r1154, %r1157;
	min.u32 	%r1161, %r1149, %r1160;
	ld.shared.u32 	%r1162, [%r14+104];
	ld.shared.u32 	%r1163, [%r849+6656];
	add.s32 	%r1164, %r1163, %r1162;
	min.u32 	%r1165, %r1153, %r1164;
	ld.shared.u32 	%r1166, [%r853+6656];
	add.s32 	%r1167, %r1166, %r1162;
	min.u32 	%r1168, %r1156, %r1167;
	ld.shared.u32 	%r1169, [%r15+104];
	add.s32 	%r1170, %r1163, %r1169;
	min.u32 	%r1171, %r1159, %r1170;
	add.s32 	%r1172, %r1166, %r1169;
	min.u32 	%r1173, %r1161, %r1172;
	ld.shared.u32 	%r1174, [%r14+108];
	ld.shared.u32 	%r1175, [%r849+6912];
	add.s32 	%r1176, %r1175, %r1174;
	min.u32 	%r1177, %r1165, %r1176;
	ld.shared.u32 	%r1178, [%r853+6912];
	add.s32 	%r1179, %r1178, %r1174;
	min.u32 	%r1180, %r1168, %r1179;
	ld.shared.u32 	%r1181, [%r15+108];
	add.s32 	%r1182, %r1175, %r1181;
	min.u32 	%r1183, %r1171, %r1182;
	add.s32 	%r1184, %r1178, %r1181;
	min.u32 	%r1185, %r1173, %r1184;
	ld.shared.u32 	%r1186, [%r14+112];
	ld.shared.u32 	%r1187, [%r849+7168];
	add.s32 	%r1188, %r1187, %r1186;
	min.u32 	%r1189, %r1177, %r1188;
	ld.shared.u32 	%r1190, [%r853+7168];
	add.s32 	%r1191, %r1190, %r1186;
	min.u32 	%r1192, %r1180, %r1191;
	ld.shared.u32 	%r1193, [%r15+112];
	add.s32 	%r1194, %r1187, %r1193;
	min.u32 	%r1195, %r1183, %r1194;
	add.s32 	%r1196, %r1190, %r1193;
	min.u32 	%r1197, %r1185, %r1196;
	ld.shared.u32 	%r1198, [%r14+116];
	ld.shared.u32 	%r1199, [%r849+7424];
	add.s32 	%r1200, %r1199, %r1198;
	min.u32 	%r1201, %r1189, %r1200;
	ld.shared.u32 	%r1202, [%r853+7424];
	add.s32 	%r1203, %r1202, %r1198;
	min.u32 	%r1204, %r1192, %r1203;
	ld.shared.u32 	%r1205, [%r15+116];
	add.s32 	%r1206, %r1199, %r1205;
	min.u32 	%r1207, %r1195, %r1206;
	add.s32 	%r1208, %r1202, %r1205;
	min.u32 	%r1209, %r1197, %r1208;
	ld.shared.u32 	%r1210, [%r14+120];
	ld.shared.u32 	%r1211, [%r849+7680];
	add.s32 	%r1212, %r1211, %r1210;
	min.u32 	%r1213, %r1201, %r1212;
	ld.shared.u32 	%r1214, [%r853+7680];
	add.s32 	%r1215, %r1214, %r1210;
	min.u32 	%r1216, %r1204, %r1215;
	ld.shared.u32 	%r1217, [%r15+120];
	add.s32 	%r1218, %r1211, %r1217;
	min.u32 	%r1219, %r1207, %r1218;
	add.s32 	%r1220, %r1214, %r1217;
	min.u32 	%r1221, %r1209, %r1220;
	ld.shared.u32 	%r1222, [%r14+124];
	ld.shared.u32 	%r1223, [%r849+7936];
	add.s32 	%r1224, %r1223, %r1222;
	min.u32 	%r1225, %r1213, %r1224;
	ld.shared.u32 	%r1226, [%r853+7936];
	add.s32 	%r1227, %r1226, %r1222;
	min.u32 	%r1228, %r1216, %r1227;
	ld.shared.u32 	%r1229, [%r15+124];
	add.s32 	%r1230, %r1223, %r1229;
	min.u32 	%r1231, %r1219, %r1230;
	add.s32 	%r1232, %r1226, %r1229;
	min.u32 	%r1233, %r1221, %r1232;
	ld.shared.u32 	%r1234, [%r14+128];
	ld.shared.u32 	%r1235, [%r849+8192];
	add.s32 	%r1236, %r1235, %r1234;
	min.u32 	%r1237, %r1225, %r1236;
	ld.shared.u32 	%r1238, [%r853+8192];
	add.s32 	%r1239, %r1238, %r1234;
	min.u32 	%r1240, %r1228, %r1239;
	ld.shared.u32 	%r1241, [%r15+128];
	add.s32 	%r1242, %r1235, %r1241;
	min.u32 	%r1243, %r1231, %r1242;
	add.s32 	%r1244, %r1238, %r1241;
	min.u32 	%r1245, %r1233, %r1244;
	ld.shared.u32 	%r1246, [%r14+132];
	ld.shared.u32 	%r1247, [%r849+8448];
	add.s32 	%r1248, %r1247, %r1246;
	min.u32 	%r1249, %r1237, %r1248;
	ld.shared.u32 	%r1250, [%r853+8448];
	add.s32 	%r1251, %r1250, %r1246;
	min.u32 	%r1252, %r1240, %r1251;
	ld.shared.u32 	%r1253, [%r15+132];
	add.s32 	%r1254, %r1247, %r1253;
	min.u32 	%r1255, %r1243, %r1254;
	add.s32 	%r1256, %r1250, %r1253;
	min.u32 	%r1257, %r1245, %r1256;
	ld.shared.u32 	%r1258, [%r14+136];
	ld.shared.u32 	%r1259, [%r849+8704];
	add.s32 	%r1260, %r1259, %r1258;
	min.u32 	%r1261, %r1249, %r1260;
	ld.shared.u32 	%r1262, [%r853+8704];
	add.s32 	%r1263, %r1262, %r1258;
	min.u32 	%r1264, %r1252, %r1263;
	ld.shared.u32 	%r1265, [%r15+136];
	add.s32 	%r1266, %r1259, %r1265;
	min.u32 	%r1267, %r1255, %r1266;
	add.s32 	%r1268, %r1262, %r1265;
	min.u32 	%r1269, %r1257, %r1268;
	ld.shared.u32 	%r1270, [%r14+140];
	ld.shared.u32 	%r1271, [%r849+8960];
	add.s32 	%r1272, %r1271, %r1270;
	min.u32 	%r1273, %r1261, %r1272;
	ld.shared.u32 	%r1274, [%r853+8960];
	add.s32 	%r1275, %r1274, %r1270;
	min.u32 	%r1276, %r1264, %r1275;
	ld.shared.u32 	%r1277, [%r15+140];
	add.s32 	%r1278, %r1271, %r1277;
	min.u32 	%r1279, %r1267, %r1278;
	add.s32 	%r1280, %r1274, %r1277;
	min.u32 	%r1281, %r1269, %r1280;
	ld.shared.u32 	%r1282, [%r14+144];
	ld.shared.u32 	%r1283, [%r849+9216];
	add.s32 	%r1284, %r1283, %r1282;
	min.u32 	%r1285, %r1273, %r1284;
	ld.shared.u32 	%r1286, [%r853+9216];
	add.s32 	%r1287, %r1286, %r1282;
	min.u32 	%r1288, %r1276, %r1287;
	ld.shared.u32 	%r1289, [%r15+144];
	add.s32 	%r1290, %r1283, %r1289;
	min.u32 	%r1291, %r1279, %r1290;
	add.s32 	%r1292, %r1286, %r1289;
	min.u32 	%r1293, %r1281, %r1292;
	ld.shared.u32 	%r1294, [%r14+148];
	ld.shared.u32 	%r1295, [%r849+9472];
	add.s32 	%r1296, %r1295, %r1294;
	min.u32 	%r1297, %r1285, %r1296;
	ld.shared.u32 	%r1298, [%r853+9472];
	add.s32 	%r1299, %r1298, %r1294;
	min.u32 	%r1300, %r1288, %r1299;
	ld.shared.u32 	%r1301, [%r15+148];
	add.s32 	%r1302, %r1295, %r1301;
	min.u32 	%r1303, %r1291, %r1302;
	add.s32 	%r1304, %r1298, %r1301;
	min.u32 	%r1305, %r1293, %r1304;
	ld.shared.u32 	%r1306, [%r14+152];
	ld.shared.u32 	%r1307, [%r849+9728];
	add.s32 	%r1308, %r1307, %r1306;
	min.u32 	%r1309, %r1297, %r1308;
	ld.shared.u32 	%r1310, [%r853+9728];
	add.s32 	%r1311, %r1310, %r1306;
	min.u32 	%r1312, %r1300, %r1311;
	ld.shared.u32 	%r1313, [%r15+152];
	add.s32 	%r1314, %r1307, %r1313;
	min.u32 	%r1315, %r1303, %r1314;
	add.s32 	%r1316, %r1310, %r1313;
	min.u32 	%r1317, %r1305, %r1316;
	ld.shared.u32 	%r1318, [%r14+156];
	ld.shared.u32 	%r1319, [%r849+9984];
	add.s32 	%r1320, %r1319, %r1318;
	min.u32 	%r1321, %r1309, %r1320;
	ld.shared.u32 	%r1322, [%r853+9984];
	add.s32 	%r1323, %r1322, %r1318;
	min.u32 	%r1324, %r1312, %r1323;
	ld.shared.u32 	%r1325, [%r15+156];
	add.s32 	%r1326, %r1319, %r1325;
	min.u32 	%r1327, %r1315, %r1326;
	add.s32 	%r1328, %r1322, %r1325;
	min.u32 	%r1329, %r1317, %r1328;
	ld.shared.u32 	%r1330, [%r14+160];
	ld.shared.u32 	%r1331, [%r849+10240];
	add.s32 	%r1332, %r1331, %r1330;
	min.u32 	%r1333, %r1321, %r1332;
	ld.shared.u32 	%r1334, [%r853+10240];
	add.s32 	%r1335, %r1334, %r1330;
	min.u32 	%r1336, %r1324, %r1335;
	ld.shared.u32 	%r1337, [%r15+160];
	add.s32 	%r1338, %r1331, %r1337;
	min.u32 	%r1339, %r1327, %r1338;
	add.s32 	%r1340, %r1334, %r1337;
	min.u32 	%r1341, %r1329, %r1340;
	ld.shared.u32 	%r1342, [%r14+164];
	ld.shared.u32 	%r1343, [%r849+10496];
	add.s32 	%r1344, %r1343, %r1342;
	min.u32 	%r1345, %r1333, %r1344;
	ld.shared.u32 	%r1346, [%r853+10496];
	add.s32 	%r1347, %r1346, %r1342;
	min.u32 	%r1348, %r1336, %r1347;
	ld.shared.u32 	%r1349, [%r15+164];
	add.s32 	%r1350, %r1343, %r1349;
	min.u32 	%r1351, %r1339, %r1350;
	add.s32 	%r1352, %r1346, %r1349;
	min.u32 	%r1353, %r1341, %r1352;
	ld.shared.u32 	%r1354, [%r14+168];
	ld.shared.u32 	%r1355, [%r849+10752];
	add.s32 	%r1356, %r1355, %r1354;
	min.u32 	%r1357, %r1345, %r1356;
	ld.shared.u32 	%r1358, [%r853+10752];
	add.s32 	%r1359, %r1358, %r1354;
	min.u32 	%r1360, %r1348, %r1359;
	ld.shared.u32 	%r1361, [%r15+168];
	add.s32 	%r1362, %r1355, %r1361;
	min.u32 	%r1363, %r1351, %r1362;
	add.s32 	%r1364, %r1358, %r1361;
	min.u32 	%r1365, %r1353, %r1364;
	ld.shared.u32 	%r1366, [%r14+172];
	ld.shared.u32 	%r1367, [%r849+11008];
	add.s32 	%r1368, %r1367, %r1366;
	min.u32 	%r1369, %r1357, %r1368;
	ld.shared.u32 	%r1370, [%r853+11008];
	add.s32 	%r1371, %r1370, %r1366;
	min.u32 	%r1372, %r1360, %r1371;
	ld.shared.u32 	%r1373, [%r15+172];
	add.s32 	%r1374, %r1367, %r1373;
	min.u32 	%r1375, %r1363, %r1374;
	add.s32 	%r1376, %r1370, %r1373;
	min.u32 	%r1377, %r1365, %r1376;
	ld.shared.u32 	%r1378, [%r14+176];
	ld.shared.u32 	%r1379, [%r849+11264];
	add.s32 	%r1380, %r1379, %r1378;
	min.u32 	%r1381, %r1369, %r1380;
	ld.shared.u32 	%r1382, [%r853+11264];
	add.s32 	%r1383, %r1382, %r1378;
	min.u32 	%r1384, %r1372, %r1383;
	ld.shared.u32 	%r1385, [%r15+176];
	add.s32 	%r1386, %r1379, %r1385;
	min.u32 	%r1387, %r1375, %r1386;
	add.s32 	%r1388, %r1382, %r1385;
	min.u32 	%r1389, %r1377, %r1388;
	ld.shared.u32 	%r1390, [%r14+180];
	ld.shared.u32 	%r1391, [%r849+11520];
	add.s32 	%r1392, %r1391, %r1390;
	min.u32 	%r1393, %r1381, %r1392;
	ld.shared.u32 	%r1394, [%r853+11520];
	add.s32 	%r1395, %r1394, %r1390;
	min.u32 	%r1396, %r1384, %r1395;
	ld.shared.u32 	%r1397, [%r15+180];
	add.s32 	%r1398, %r1391, %r1397;
	min.u32 	%r1399, %r1387, %r1398;
	add.s32 	%r1400, %r1394, %r1397;
	min.u32 	%r1401, %r1389, %r1400;
	ld.shared.u32 	%r1402, [%r14+184];
	ld.shared.u32 	%r1403, [%r849+11776];
	add.s32 	%r1404, %r1403, %r1402;
	min.u32 	%r1405, %r1393, %r1404;
	ld.shared.u32 	%r1406, [%r853+11776];
	add.s32 	%r1407, %r1406, %r1402;
	min.u32 	%r1408, %r1396, %r1407;
	ld.shared.u32 	%r1409, [%r15+184];
	add.s32 	%r1410, %r1403, %r1409;
	min.u32 	%r1411, %r1399, %r1410;
	add.s32 	%r1412, %r1406, %r1409;
	min.u32 	%r1413, %r1401, %r1412;
	ld.shared.u32 	%r1414, [%r14+188];
	ld.shared.u32 	%r1415, [%r849+12032];
	add.s32 	%r1416, %r1415, %r1414;
	min.u32 	%r1417, %r1405, %r1416;
	ld.shared.u32 	%r1418, [%r853+12032];
	add.s32 	%r1419, %r1418, %r1414;
	min.u32 	%r1420, %r1408, %r1419;
	ld.shared.u32 	%r1421, [%r15+188];
	add.s32 	%r1422, %r1415, %r1421;
	min.u32 	%r1423, %r1411, %r1422;
	add.s32 	%r1424, %r1418, %r1421;
	min.u32 	%r1425, %r1413, %r1424;
	ld.shared.u32 	%r1426, [%r14+192];
	ld.shared.u32 	%r1427, [%r849+12288];
	add.s32 	%r1428, %r1427, %r1426;
	min.u32 	%r1429, %r1417, %r1428;
	ld.shared.u32 	%r1430, [%r853+12288];
	add.s32 	%r1431, %r1430, %r1426;
	min.u32 	%r1432, %r1420, %r1431;
	ld.shared.u32 	%r1433, [%r15+192];
	add.s32 	%r1434, %r1427, %r1433;
	min.u32 	%r1435, %r1423, %r1434;
	add.s32 	%r1436, %r1430, %r1433;
	min.u32 	%r1437, %r1425, %r1436;
	ld.shared.u32 	%r1438, [%r14+196];
	ld.shared.u32 	%r1439, [%r849+12544];
	add.s32 	%r1440, %r1439, %r1438;
	min.u32 	%r1441, %r1429, %r1440;
	ld.shared.u32 	%r1442, [%r853+12544];
	add.s32 	%r1443, %r1442, %r1438;
	min.u32 	%r1444, %r1432, %r1443;
	ld.shared.u32 	%r1445, [%r15+196];
	add.s32 	%r1446, %r1439, %r1445;
	min.u32 	%r1447, %r1435, %r1446;
	add.s32 	%r1448, %r1442, %r1445;
	min.u32 	%r1449, %r1437, %r1448;
	ld.shared.u32 	%r1450, [%r14+200];
	ld.shared.u32 	%r1451, [%r849+12800];
	add.s32 	%r1452, %r1451, %r1450;
	min.u32 	%r1453, %r1441, %r1452;
	ld.shared.u32 	%r1454, [%r853+12800];
	add.s32 	%r1455, %r1454, %r1450;
	min.u32 	%r1456, %r1444, %r1455;
	ld.shared.u32 	%r1457, [%r15+200];
	add.s32 	%r1458, %r1451, %r1457;
	min.u32 	%r1459, %r1447, %r1458;
	add.s32 	%r1460, %r1454, %r1457;
	min.u32 	%r1461, %r1449, %r1460;
	ld.shared.u32 	%r1462, [%r14+204];
	ld.shared.u32 	%r1463, [%r849+13056];
	add.s32 	%r1464, %r1463, %r1462;
	min.u32 	%r1465, %r1453, %r1464;
	ld.shared.u32 	%r1466, [%r853+13056];
	add.s32 	%r1467, %r1466, %r1462;
	min.u32 	%r1468, %r1456, %r1467;
	ld.shared.u32 	%r1469, [%r15+204];
	add.s32 	%r1470, %r1463, %r1469;
	min.u32 	%r1471, %r1459, %r1470;
	add.s32 	%r1472, %r1466, %r1469;
	min.u32 	%r1473, %r1461, %r1472;
	ld.shared.u32 	%r1474, [%r14+208];
	ld.shared.u32 	%r1475, [%r849+13312];
	add.s32 	%r1476, %r1475, %r1474;
	min.u32 	%r1477, %r1465, %r1476;
	ld.shared.u32 	%r1478, [%r853+13312];
	add.s32 	%r1479, %r1478, %r1474;
	min.u32 	%r1480, %r1468, %r1479;
	ld.shared.u32 	%r1481, [%r15+208];
	add.s32 	%r1482, %r1475, %r1481;
	min.u32 	%r1483, %r1471, %r1482;
	add.s32 	%r1484, %r1478, %r1481;
	min.u32 	%r1485, %r1473, %r1484;
	ld.shared.u32 	%r1486, [%r14+212];
	ld.shared.u32 	%r1487, [%r849+13568];
	add.s32 	%r1488, %r1487, %r1486;
	min.u32 	%r1489, %r1477, %r1488;
	ld.shared.u32 	%r1490, [%r853+13568];
	add.s32 	%r1491, %r1490, %r1486;
	min.u32 	%r1492, %r1480, %r1491;
	ld.shared.u32 	%r1493, [%r15+212];
	add.s32 	%r1494, %r1487, %r1493;
	min.u32 	%r1495, %r1483, %r1494;
	add.s32 	%r1496, %r1490, %r1493;
	min.u32 	%r1497, %r1485, %r1496;
	ld.shared.u32 	%r1498, [%r14+216];
	ld.shared.u32 	%r1499, [%r849+13824];
	add.s32 	%r1500, %r1499, %r1498;
	min.u32 	%r1501, %r1489, %r1500;
	ld.shared.u32 	%r1502, [%r853+13824];
	add.s32 	%r1503, %r1502, %r1498;
	min.u32 	%r1504, %r1492, %r1503;
	ld.shared.u32 	%r1505, [%r15+216];
	add.s32 	%r1506, %r1499, %r1505;
	min.u32 	%r1507, %r1495, %r1506;
	add.s32 	%r1508, %r1502, %r1505;
	min.u32 	%r1509, %r1497, %r1508;
	ld.shared.u32 	%r1510, [%r14+220];
	ld.shared.u32 	%r1511, [%r849+14080];
	add.s32 	%r1512, %r1511, %r1510;
	min.u32 	%r1513, %r1501, %r1512;
	ld.shared.u32 	%r1514, [%r853+14080];
	add.s32 	%r1515, %r1514, %r1510;
	min.u32 	%r1516, %r1504, %r1515;
	ld.shared.u32 	%r1517, [%r15+220];
	add.s32 	%r1518, %r1511, %r1517;
	min.u32 	%r1519, %r1507, %r1518;
	add.s32 	%r1520, %r1514, %r1517;
	min.u32 	%r1521, %r1509, %r1520;
	ld.shared.u32 	%r1522, [%r14+224];
	ld.shared.u32 	%r1523, [%r849+14336];
	add.s32 	%r1524, %r1523, %r1522;
	min.u32 	%r1525, %r1513, %r1524;
	ld.shared.u32 	%r1526, [%r853+14336];
	add.s32 	%r1527, %r1526, %r1522;
	min.u32 	%r1528, %r1516, %r1527;
	ld.shared.u32 	%r1529, [%r15+224];
	add.s32 	%r1530, %r1523, %r1529;
	min.u32 	%r1531, %r1519, %r1530;
	add.s32 	%r1532, %r1526, %r1529;
	min.u32 	%r1533, %r1521, %r1532;
	ld.shared.u32 	%r1534, [%r14+228];
	ld.shared.u32 	%r1535, [%r849+14592];
	add.s32 	%r1536, %r1535, %r1534;
	min.u32 	%r1537, %r1525, %r1536;
	ld.shared.u32 	%r1538, [%r853+14592];
	add.s32 	%r1539, %r1538, %r1534;
	min.u32 	%r1540, %r1528, %r1539;
	ld.shared.u32 	%r1541, [%r15+228];
	add.s32 	%r1542, %r1535, %r1541;
	min.u32 	%r1543, %r1531, %r1542;
	add.s32 	%r1544, %r1538, %r1541;
	min.u32 	%r1545, %r1533, %r1544;
	ld.shared.u32 	%r1546, [%r14+232];
	ld.shared.u32 	%r1547, [%r849+14848];
	add.s32 	%r1548, %r1547, %r1546;
	min.u32 	%r1549, %r1537, %r1548;
	ld.shared.u32 	%r1550, [%r853+14848];
	add.s32 	%r1551, %r1550, %r1546;
	min.u32 	%r1552, %r1540, %r1551;
	ld.shared.u32 	%r1553, [%r15+232];
	add.s32 	%r1554, %r1547, %r1553;
	min.u32 	%r1555, %r1543, %r1554;
	add.s32 	%r1556, %r1550, %r1553;
	min.u32 	%r1557, %r1545, %r1556;
	ld.shared.u32 	%r1558, [%r14+236];
	ld.shared.u32 	%r1559, [%r849+15104];
	add.s32 	%r1560, %r1559, %r1558;
	min.u32 	%r1561, %r1549, %r1560;
	ld.shared.u32 	%r1562, [%r853+15104];
	add.s32 	%r1563, %r1562, %r1558;
	min.u32 	%r1564, %r1552, %r1563;
	ld.shared.u32 	%r1565, [%r15+236];
	add.s32 	%r1566, %r1559, %r1565;
	min.u32 	%r1567, %r1555, %r1566;
	add.s32 	%r1568, %r1562, %r1565;
	min.u32 	%r1569, %r1557, %r1568;
	ld.shared.u32 	%r1570, [%r14+240];
	ld.shared.u32 	%r1571, [%r849+15360];
	add.s32 	%r1572, %r1571, %r1570;
	min.u32 	%r1573, %r1561, %r1572;
	ld.shared.u32 	%r1574, [%r853+15360];
	add.s32 	%r1575, %r1574, %r1570;
	min.u32 	%r1576, %r1564, %r1575;
	ld.shared.u32 	%r1577, [%r15+240];
	add.s32 	%r1578, %r1571, %r1577;
	min.u32 	%r1579, %r1567, %r1578;
	add.s32 	%r1580, %r1574, %r1577;
	min.u32 	%r1581, %r1569, %r1580;
	ld.shared.u32 	%r1582, [%r14+244];
	ld.shared.u32 	%r1583, [%r849+15616];
	add.s32 	%r1584, %r1583, %r1582;
	min.u32 	%r1585, %r1573, %r1584;
	ld.shared.u32 	%r1586, [%r853+15616];
	add.s32 	%r1587, %r1586, %r1582;
	min.u32 	%r1588, %r1576, %r1587;
	ld.shared.u32 	%r1589, [%r15+244];
	add.s32 	%r1590, %r1583, %r1589;
	min.u32 	%r1591, %r1579, %r1590;
	add.s32 	%r1592, %r1586, %r1589;
	min.u32 	%r1593, %r1581, %r1592;
	ld.shared.u32 	%r1594, [%r14+248];
	ld.shared.u32 	%r1595, [%r849+15872];
	add.s32 	%r1596, %r1595, %r1594;
	min.u32 	%r1597, %r1585, %r1596;
	ld.shared.u32 	%r1598, [%r853+15872];
	add.s32 	%r1599, %r1598, %r1594;
	min.u32 	%r1600, %r1588, %r1599;
	ld.shared.u32 	%r1601, [%r15+248];
	add.s32 	%r1602, %r1595, %r1601;
	min.u32 	%r1603, %r1591, %r1602;
	add.s32 	%r1604, %r1598, %r1601;
	min.u32 	%r1605, %r1593, %r1604;
	ld.shared.u32 	%r1606, [%r14+252];
	ld.shared.u32 	%r1607, [%r849+16128];
	add.s32 	%r1608, %r1607, %r1606;
	min.u32 	%r1619, %r1597, %r1608;
	ld.shared.u32 	%r1609, [%r853+16128];
	add.s32 	%r1610, %r1609, %r1606;
	min.u32 	%r1620, %r1600, %r1610;
	ld.shared.u32 	%r1611, [%r15+252];
	add.s32 	%r1612, %r1607, %r1611;
	min.u32 	%r1621, %r1603, %r1612;
	add.s32 	%r1613, %r1609, %r1611;
	min.u32 	%r1622, %r1605, %r1613;
	bra.uni 	$L__BB1_8;
$L__BB1_7:
	ld.shared.u32 	%r78, [%r11];
	shl.b32 	%r79, %r1, 2;
	mov.u32 	%r80, _ZZ15calKernelPhase2PjiiiiiiE12shared_pivot;
	add.s32 	%r81, %r80, %r79;
	ld.shared.u32 	%r82, [%r81];
	add.s32 	%r83, %r82, %r78;
	min.u32 	%r84, %r1619, %r83;
	add.s32 	%r85, %r81, %r12;
	ld.shared.u32 	%r86, [%r85];
	add.s32 	%r87, %r86, %r78;
	min.u32 	%r88, %r1620, %r87;
	ld.shared.u32 	%r89, [%r13];
	add.s32 	%r90, %r82, %r89;
	min.u32 	%r91, %r1621, %r90;
	add.s32 	%r92, %r86, %r89;
	min.u32 	%r93, %r1622, %r92;
	ld.shared.u32 	%r94, [%r11+4];
	ld.shared.u32 	%r95, [%r81+256];
	add.s32 	%r96, %r95, %r94;
	min.u32 	%r97, %r84, %r96;
	ld.shared.u32 	%r98, [%r85+256];
	add.s32 	%r99, %r98, %r94;
	min.u32 	%r100, %r88, %r99;
	ld.shared.u32 	%r101, [%r13+4];
	add.s32 	%r102, %r95, %r101;
	min.u32 	%r103, %r91, %r102;
	add.s32 	%r104, %r98, %r101;
	min.u32 	%r105, %r93, %r104;
	ld.shared.u32 	%r106, [%r11+8];
	ld.shared.u32 	%r107, [%r81+512];
	add.s32 	%r108, %r107, %r106;
	min.u32 	%r109, %r97, %r108;
	ld.shared.u32 	%r110, [%r85+512];
	add.s32 	%r111, %r110, %r106;
	min.u32 	%r112, %r100, %r111;
	ld.shared.u32 	%r113, [%r13+8];
	add.s32 	%r114, %r107, %r113;
	min.u32 	%r115, %r103, %r114;
	add.s32 	%r116, %r110, %r113;
	min.u32 	%r117, %r105, %r116;
	ld.shared.u32 	%r118, [%r11+12];
	ld.shared.u32 	%r119, [%r81+768];
	add.s32 	%r120, %r119, %r118;
	min.u32 	%r121, %r109, %r120;
	ld.shared.u32 	%r122, [%r85+768];
	add.s32 	%r123, %r122, %r118;
	min.u32 	%r124, %r112, %r123;
	ld.shared.u32 	%r125, [%r13+12];
	add.s32 	%r126, %r119, %r125;
	min.u32 	%r127, %r115, %r126;
	add.s32 	%r128, %r122, %r125;
	min.u32 	%r129, %r117, %r128;
	ld.shared.u32 	%r130, [%r11+16];
	ld.shared.u32 	%r131, [%r81+1024];
	add.s32 	%r132, %r131, %r130;
	min.u32 	%r133, %r121, %r132;
	ld.shared.u32 	%r134, [%r85+1024];
	add.s32 	%r135, %r134, %r130;
	min.u32 	%r136, %r124, %r135;
	ld.shared.u32 	%r137, [%r13+16];
	add.s32 	%r138, %r131, %r137;
	min.u32 	%r139, %r127, %r138;
	add.s32 	%r140, %r134, %r137;
	min.u32 	%r141, %r129, %r140;
	ld.shared.u32 	%r142, [%r11+20];
	ld.shared.u32 	%r143, [%r81+1280];
	add.s32 	%r144, %r143, %r142;
	min.u32 	%r145, %r133, %r144;
	ld.shared.u32 	%r146, [%r85+1280];
	add.s32 	%r147, %r146, %r142;
	min.u32 	%r148, %r136, %r147;
	ld.shared.u32 	%r149, [%r13+20];
	add.s32 	%r150, %r143, %r149;
	min.u32 	%r151, %r139, %r150;
	add.s32 	%r152, %r146, %r149;
	min.u32 	%r153, %r141, %r152;
	ld.shared.u32 	%r154, [%r11+24];
	ld.shared.u32 	%r155, [%r81+1536];
	add.s32 	%r156, %r155, %r154;
	min.u32 	%r157, %r145, %r156;
	ld.shared.u32 	%r158, [%r85+1536];
	add.s32 	%r159, %r158, %r154;
	min.u32 	%r160, %r148, %r159;
	ld.shared.u32 	%r161, [%r13+24];
	add.s32 	%r162, %r155, %r161;
	min.u32 	%r163, %r151, %r162;
	add.s32 	%r164, %r158, %r161;
	min.u32 	%r165, %r153, %r164;
	ld.shared.u32 	%r166, [%r11+28];
	ld.shared.u32 	%r167, [%r81+1792];
	add.s32 	%r168, %r167, %r166;
	min.u32 	%r169, %r157, %r168;
	ld.shared.u32 	%r170, [%r85+1792];
	add.s32 	%r171, %r170, %r166;
	min.u32 	%r172, %r160, %r171;
	ld.shared.u32 	%r173, [%r13+28];
	add.s32 	%r174, %r167, %r173;
	min.u32 	%r175, %r163, %r174;
	add.s32 	%r176, %r170, %r173;
	min.u32 	%r177, %r165, %r176;
	ld.shared.u32 	%r178, [%r11+32];
	ld.shared.u32 	%r179, [%r81+2048];
	add.s32 	%r180, %r179, %r178;
	min.u32 	%r181, %r169, %r180;
	ld.shared.u32 	%r182, [%r85+2048];
	add.s32 	%r183, %r182, %r178;
	min.u32 	%r184, %r172, %r183;
	ld.shared.u32 	%r185, [%r13+32];
	add.s32 	%r186, %r179, %r185;
	min.u32 	%r187, %r175, %r186;
	add.s32 	%r188, %r182, %r185;
	min.u32 	%r189, %r177, %r188;
	ld.shared.u32 	%r190, [%r11+36];
	ld.shared.u32 	%r191, [%r81+2304];
	add.s32 	%r192, %r191, %r190;
	min.u32 	%r193, %r181, %r192;
	ld.shared.u32 	%r194, [%r85+2304];
	add.s32 	%r195, %r194, %r190;
	min.u32 	%r196, %r184, %r195;
	ld.shared.u32 	%r197, [%r13+36];
	add.s32 	%r198, %r191, %r197;
	min.u32 	%r199, %r187, %r198;
	add.s32 	%r200, %r194, %r197;
	min.u32 	%r201, %r189, %r200;
	ld.shared.u32 	%r202, [%r11+40];
	ld.shared.u32 	%r203, [%r81+2560];
	add.s32 	%r204, %r203, %r202;
	min.u32 	%r205, %r193, %r204;
	ld.shared.u32 	%r206, [%r85+2560];
	add.s32 	%r207, %r206, %r202;
	min.u32 	%r208, %r196, %r207;
	ld.shared.u32 	%r209, [%r13+40];
	add.s32 	%r210, %r203, %r209;
	min.u32 	%r211, %r199, %r210;
	add.s32 	%r212, %r206, %r209;
	min.u32 	%r213, %r201, %r212;
	ld.shared.u32 	%r214, [%r11+44];
	ld.shared.u32 	%r215, [%r81+2816];
	add.s32 	%r216, %r215, %r214;
	min.u32 	%r217, %r205, %r216;
	ld.shared.u32 	%r218, [%r85+2816];
	add.s32 	%r219, %r218, %r214;
	min.u32 	%r220, %r208, %r219;
	ld.shared.u32 	%r221, [%r13+44];
	add.s32 	%r222, %r215, %r221;
	min.u32 	%r223, %r211, %r222;
	add.s32 	%r224, %r218, %r221;
	min.u32 	%r225, %r213, %r224;
	ld.shared.u32 	%r226, [%r11+48];
	ld.shared.u32 	%r227, [%r81+3072];
	add.s32 	%r228, %r227, %r226;
	min.u32 	%r229, %r217, %r228;
	ld.shared.u32 	%r230, [%r85+3072];
	add.s32 	%r231, %r230, %r226;
	min.u32 	%r232, %r220, %r231;
	ld.shared.u32 	%r233, [%r13+48];
	add.s32 	%r234, %r227, %r233;
	min.u32 	%r235, %r223, %r234;
	add.s32 	%r236, %r230, %r233;
	min.u32 	%r237, %r225, %r236;
	ld.shared.u32 	%r238, [%r11+52];
	ld.shared.u32 	%r239, [%r81+3328];
	add.s32 	%r240, %r239, %r238;
	min.u32 	%r241, %r229, %r240;
	ld.shared.u32 	%r242, [%r85+3328];
	add.s32 	%r243, %r242, %r238;
	min.u32 	%r244, %r232, %r243;
	ld.shared.u32 	%r245, [%r13+52];
	add.s32 	%r246, %r239, %r245;
	min.u32 	%r247, %r235, %r246;
	add.s32 	%r248, %r242, %r245;
	min.u32 	%r249, %r237, %r248;
	ld.shared.u32 	%r250, [%r11+56];
	ld.shared.u32 	%r251, [%r81+3584];
	add.s32 	%r252, %r251, %r250;
	min.u32 	%r253, %r241, %r252;
	ld.shared.u32 	%r254, [%r85+3584];
	add.s32 	%r255, %r254, %r250;
	min.u32 	%r256, %r244, %r255;
	ld.shared.u32 	%r257, [%r13+56];
	add.s32 	%r258, %r251, %r257;
	min.u32 	%r259, %r247, %r258;
	add.s32 	%r260, %r254, %r257;
	min.u32 	%r261, %r249, %r260;
	ld.shared.u32 	%r262, [%r11+60];
	ld.shared.u32 	%r263, [%r81+3840];
	add.s32 	%r264, %r263, %r262;
	min.u32 	%r265, %r253, %r264;
	ld.shared.u32 	%r266, [%r85+3840];
	add.s32 	%r267, %r266, %r262;
	min.u32 	%r268, %r256, %r267;
	ld.shared.u32 	%r269, [%r13+60];
	add.s32 	%r270, %r263, %r269;
	min.u32 	%r271, %r259, %r270;
	add.s32 	%r272, %r266, %r269;
	min.u32 	%r273, %r261, %r272;
	ld.shared.u32 	%r274, [%r11+64];
	ld.shared.u32 	%r275, [%r81+4096];
	add.s32 	%r276, %r275, %r274;
	min.u32 	%r277, %r265, %r276;
	ld.shared.u32 	%r278, [%r85+4096];
	add.s32 	%r279, %r278, %r274;
	min.u32 	%r280, %r268, %r279;
	ld.shared.u32 	%r281, [%r13+64];
	add.s32 	%r282, %r275, %r281;
	min.u32 	%r283, %r271, %r282;
	add.s32 	%r284, %r278, %r281;
	min.u32 	%r285, %r273, %r284;
	ld.shared.u32 	%r286, [%r11+68];
	ld.shared.u32 	%r287, [%r81+4352];
	add.s32 	%r288, %r287, %r286;
	min.u32 	%r289, %r277, %r288;
	ld.shared.u32 	%r290, [%r85+4352];
	add.s32 	%r291, %r290, %r286;
	min.u32 	%r292, %r280, %r291;
	ld.shared.u32 	%r293, [%r13+68];
	add.s32 	%r294, %r287, %r293;
	min.u32 	%r295, %r283, %r294;
	add.s32 	%r296, %r290, %r293;
	min.u32 	%r297, %r285, %r296;
	ld.shared.u32 	%r298, [%r11+72];
	ld.shared.u32 	%r299, [%r81+4608];
	add.s32 	%r300, %r299, %r298;
	min.u32 	%r301, %r289, %r300;
	ld.shared.u32 	%r302, [%r85+4608];
	add.s32 	%r303, %r302, %r298;
	min.u32 	%r304, %r292, %r303;
	ld.shared.u32 	%r305, [%r13+72];
	add.s32 	%r306, %r299, %r305;
	min.u32 	%r307, %r295, %r306;
	add.s32 	%r308, %r302, %r305;
	min.u32 	%r309, %r297, %r308;
	ld.shared.u32 	%r310, [%r11+76];
	ld.shared.u32 	%r311, [%r81+4864];
	add.s32 	%r312, %r311, %r310;
	min.u32 	%r313, %r301, %r312;
	ld.shared.u32 	%r314, [%r85+4864];
	add.s32 	%r315, %r314, %r310;
	min.u32 	%r316, %r304, %r315;
	ld.shared.u32 	%r317, [%r13+76];
	add.s32 	%r318, %r311, %r317;
	min.u32 	%r319, %r307, %r318;
	add.s32 	%r320, %r314, %r317;
	min.u32 	%r321, %r309, %r320;
	ld.shared.u32 	%r322, [%r11+80];
	ld.shared.u32 	%r323, [%r81+5120];
	add.s32 	%r324, %r323, %r322;
	min.u32 	%r325, %r313, %r324;
	ld.shared.u32 	%r326, [%r85+5120];
	add.s32 	%r327, %r326, %r322;
	min.u32 	%r328, %r316, %r327;
	ld.shared.u32 	%r329, [%r13+80];
	add.s32 	%r330, %r323, %r329;
	min.u32 	%r331, %r319, %r330;
	add.s32 	%r332, %r326, %r329;
	min.u32 	%r333, %r321, %r332;
	ld.shared.u32 	%r334, [%r11+84];
	ld.shared.u32 	%r335, [%r81+5376];
	add.s32 	%r336, %r335, %r334;
	min.u32 	%r337, %r325, %r336;
	ld.shared.u32 	%r338, [%r85+5376];
	add.s32 	%r339, %r338, %r334;
	min.u32 	%r340, %r328, %r339;
	ld.shared.u32 	%r341, [%r13+84];
	add.s32 	%r342, %r335, %r341;
	min.u32 	%r343, %r331, %r342;
	add.s32 	%r344, %r338, %r341;
	min.u32 	%r345, %r333, %r344;
	ld.shared.u32 	%r346, [%r11+88];
	ld.shared.u32 	%r347, [%r81+5632];
	add.s32 	%r348, %r347, %r346;
	min.u32 	%r349, %r337, %r348;
	ld.shared.u32 	%r350, [%r85+5632];
	add.s32 	%r351, %r350, %r346;
	min.u32 	%r352, %r340, %r351;
	ld.shared.u32 	%r353, [%r13+88];
	add.s32 	%r354, %r347, %r353;
	min.u32 	%r355, %r343, %r354;
	add.s32 	%r356, %r350, %r353;
	min.u32 	%r357, %r345, %r356;
	ld.shared.u32 	%r358, [%r11+92];
	ld.shared.u32 	%r359, [%r81+5888];
	add.s32 	%r360, %r359, %r358;
	min.u32 	%r361, %r349, %r360;
	ld.shared.u32 	%r362, [%r85+5888];
	add.s32 	%r363, %r362, %r358;
	min.u32 	%r364, %r352, %r363;
	ld.shared.u32 	%r365, [%r13+92];
	add.s32 	%r366, %r359, %r365;
	min.u32 	%r367, %r355, %r366;
	add.s32 	%r368, %r362, %r365;
	min.u32 	%r369, %r357, %r368;
	ld.shared.u32 	%r370, [%r11+96];
	ld.shared.u32 	%r371, [%r81+6144];
	add.s32 	%r372, %r371, %r370;
	min.u32 	%r373, %r361, %r372;
	ld.shared.u32 	%r374, [%r85+6144];
	add.s32 	%r375, %r374, %r370;
	min.u32 	%r376, %r364, %r375;
	ld.shared.u32 	%r377, [%r13+96];
	add.s32 	%r378, %r371, %r377;
	min.u32 	%r379, %r367, %r378;
	add.s32 	%r380, %r374, %r377;
	min.u32 	%r381, %r369, %r380;
	ld.shared.u32 	%r382, [%r11+100];
	ld.shared.u32 	%r383, [%r81+6400];
	add.s32 	%r384, %r383, %r382;
	min.u32 	%r385, %r373, %r384;
	ld.shared.u32 	%r386, [%r85+6400];
	add.s32 	%r387, %r386, %r382;
	min.u32 	%r388, %r376, %r387;
	ld.shared.u32 	%r389, [%r13+100];
	add.s32 	%r390, %r383, %r389;
	min.u32 	%r391, %r379, %r390;
	add.s32 	%r392, %r386, %r389;
	min.u32 	%r393, %r381, %r392;
	ld.shared.u32 	%r394, [%r11+104];
	ld.shared.u32 	%r395, [%r81+6656];
	add.s32 	%r396, %r395, %r394;
	min.u32 	%r397, %r385, %r396;
	ld.shared.u32 	%r398, [%r85+6656];
	add.s32 	%r399, %r398, %r394;
	min.u32 	%r400, %r388, %r399;
	ld.shared.u32 	%r401, [%r13+104];
	add.s32 	%r402, %r395, %r401;
	min.u32 	%r403, %r391, %r402;
	add.s32 	%r404, %r398, %r401;
	min.u32 	%r405, %r393, %r404;
	ld.shared.u32 	%r406, [%r11+108];
	ld.shared.u32 	%r407, [%r81+6912];
	add.s32 	%r408, %r407, %r406;
	min.u32 	%r409, %r397, %r408;
	ld.shared.u32 	%r410, [%r85+6912];
	add.s32 	%r411, %r410, %r406;
	min.u32 	%r412, %r400, %r411;
	ld.shared.u32 	%r413, [%r13+108];
	add.s32 	%r414, %r407, %r413;
	min.u32 	%r415, %r403, %r414;
	add.s32 	%r416, %r410, %r413;
	min.u32 	%r417, %r405, %r416;
	ld.shared.u32 	%r418, [%r11+112];
	ld.shared.u32 	%r419, [%r81+7168];
	add.s32 	%r420, %r419, %r418;
	min.u32 	%r421, %r409, %r420;
	ld.shared.u32 	%r422, [%r85+7168];
	add.s32 	%r423, %r422, %r418;
	min.u32 	%r424, %r412, %r423;
	ld.shared.u32 	%r425, [%r13+112];
	add.s32 	%r426, %r419, %r425;
	min.u32 	%r427, %r415, %r426;
	add.s32 	%r428, %r422, %r425;
	min.u32 	%r429, %r417, %r428;
	ld.shared.u32 	%r430, [%r11+116];
	ld.shared.u32 	%r431, [%r81+7424];
	add.s32 	%r432, %r431, %r430;
	min.u32 	%r433, %r421, %r432;
	ld.shared.u32 	%r434, [%r85+7424];
	add.s32 	%r435, %r434, %r430;
	min.u32 	%r436, %r424, %r435;
	ld.shared.u32 	%r437, [%r13+116];
	add.s32 	%r438, %r431, %r437;
	min.u32 	%r439, %r427, %r438;
	add.s32 	%r440, %r434, %r437;
	min.u32 	%r441, %r429, %r440;
	ld.shared.u32 	%r442, [%r11+120];
	ld.shared.u32 	%r443, [%r81+7680];
	add.s32 	%r444, %r443, %r442;
	min.u32 	%r445, %r433, %r444;
	ld.shared.u32 	%r446, [%r85+7680];
	add.s32 	%r447, %r446, %r442;
	min.u32 	%r448, %r436, %r447;
	ld.shared.u32 	%r449, [%r13+120];
	add.s32 	%r450, %r443, %r449;
	min.u32 	%r451, %r439, %r450;
	add.s32 	%r452, %r446, %r449;
	min.u32 	%r453, %r441, %r452;
	ld.shared.u32 	%r454, [%r11+124];
	ld.shared.u32 	%r455, [%r81+7936];
	add.s32 	%r456, %r455, %r454;
	min.u32 	%r457, %r445, %r456;
	ld.shared.u32 	%r458, [%r85+7936];
	add.s32 	%r459, %r458, %r454;
	min.u32 	%r460, %r448, %r459;
	ld.shared.u32 	%r461, [%r13+124];
	add.s32 	%r462, %r455, %r461;
	min.u32 	%r463, %r451, %r462;
	add.s32 	%r464, %r458, %r461;
	min.u32 	%r465, %r453, %r464;
	ld.shared.u32 	%r466, [%r11+128];
	ld.shared.u32 	%r467, [%r81+8192];
	add.s32 	%r468, %r467, %r466;
	min.u32 	%r469, %r457, %r468;
	ld.shared.u32 	%r470, [%r85+8192];
	add.s32 	%r471, %r470, %r466;
	min.u32 	%r472, %r460, %r471;
	ld.shared.u32 	%r473, [%r13+128];
	add.s32 	%r474, %r467, %r473;
	min.u32 	%r475, %r463, %r474;
	add.s32 	%r476, %r470, %r473;
	min.u32 	%r477, %r465, %r476;
	ld.shared.u32 	%r478, [%r11+132];
	ld.shared.u32 	%r479, [%r81+8448];
	add.s32 	%r480, %r479, %r478;
	min.u32 	%r481, %r469, %r480;
	ld.shared.u32 	%r482, [%r85+8448];
	add.s32 	%r483, %r482, %r478;
	min.u32 	%r484, %r472, %r483;
	ld.shared.u32 	%r485, [%r13+132];
	add.s32 	%r486, %r479, %r485;
	min.u32 	%r487, %r475, %r486;
	add.s32 	%r488, %r482, %r485;
	min.u32 	%r489, %r477, %r488;
	ld.shared.u32 	%r490, [%r11+136];
	ld.shared.u32 	%r491, [%r81+8704];
	add.s32 	%r492, %r491, %r490;
	min.u32 	%r493, %r481, %r492;
	ld.shared.u32 	%r494, [%r85+8704];
	add.s32 	%r495, %r494, %r490;
	min.u32 	%r496, %r484, %r495;
	ld.shared.u32 	%r497, [%r13+136];
	add.s32 	%r498, %r491, %r497;
	min.u32 	%r499, %r487, %r498;
	add.s32 	%r500, %r494, %r497;
	min.u32 	%r501, %r489, %r500;
	ld.shared.u32 	%r502, [%r11+140];
	ld.shared.u32 	%r503, [%r81+8960];
	add.s32 	%r504, %r503, %r502;
	min.u32 	%r505, %r493, %r504;
	ld.shared.u32 	%r506, [%r85+8960];
	add.s32 	%r507, %r506, %r502;
	min.u32 	%r508, %r496, %r507;
	ld.shared.u32 	%r509, [%r13+140];
	add.s32 	%r510, %r503, %r509;
	min.u32 	%r511, %r499, %r510;
	add.s32 	%r512, %r506, %r509;
	min.u32 	%r513, %r501, %r512;
	ld.shared.u32 	%r514, [%r11+144];
	ld.shared.u32 	%r515, [%r81+9216];
	add.s32 	%r516, %r515, %r514;
	min.u32 	%r517, %r505, %r516;
	ld.shared.u32 	%r518, [%r85+9216];
	add.s32 	%r519, %r518, %r514;
	min.u32 	%r520, %r508, %r519;
	ld.shared.u32 	%r521, [%r13+144];
	add.s32 	%r522, %r515, %r521;
	min.u32 	%r523, %r511, %r522;
	add.s32 	%r524, %r518, %r521;
	min.u32 	%r525, %r513, %r524;
	ld.shared.u32 	%r526, [%r11+148];
	ld.shared.u32 	%r527, [%r81+9472];
	add.s32 	%r528, %r527, %r526;
	min.u32 	%r529, %r517, %r528;
	ld.shared.u32 	%r530, [%r85+9472];
	add.s32 	%r531, %r530, %r526;
	min.u32 	%r532, %r520, %r531;
	ld.shared.u32 	%r533, [%r13+148];
	add.s32 	%r534, %r527, %r533;
	min.u32 	%r535, %r523, %r534;
	add.s32 	%r536, %r530, %r533;
	min.u32 	%r537, %r525, %r536;
	ld.shared.u32 	%r538, [%r11+152];
	ld.shared.u32 	%r539, [%r81+9728];
	add.s32 	%r540, %r539, %r538;
	min.u32 	%r541, %r529, %r540;
	ld.shared.u32 	%r542, [%r85+9728];
	add.s32 	%r543, %r542, %r538;
	min.u32 	%r544, %r532, %r543;
	ld.shared.u32 	%r545, [%r13+152];
	add.s32 	%r546, %r539, %r545;
	min.u32 	%r547, %r535, %r546;
	add.s32 	%r548, %r542, %r545;
	min.u32 	%r549, %r537, %r548;
	ld.shared.u32 	%r550, [%r11+156];
	ld.shared.u32 	%r551, [%r81+9984];
	add.s32 	%r552, %r551, %r550;
	min.u32 	%r553, %r541, %r552;
	ld.shared.u32 	%r554, [%r85+9984];
	add.s32 	%r555, %r554, %r550;
	min.u32 	%r556, %r544, %r555;
	ld.shared.u32 	%r557, [%r13+156];
	add.s32 	%r558, %r551, %r557;
	min.u32 	%r559, %r547, %r558;
	add.s32 	%r560, %r554, %r557;
	min.u32 	%r561, %r549, %r560;
	ld.shared.u32 	%r562, [%r11+160];
	ld.shared.u32 	%r563, [%r81+10240];
	add.s32 	%r564, %r563, %r562;
	min.u32 	%r565, %r553, %r564;
	ld.shared.u32 	%r566, [%r85+10240];
	add.s32 	%r567, %r566, %r562;
	min.u32 	%r568, %r556, %r567;
	ld.shared.u32 	%r569, [%r13+160];
	add.s32 	%r570, %r563, %r569;
	min.u32 	%r571, %r559, %r570;
	add.s32 	%r572, %r566, %r569;
	min.u32 	%r573, %r561, %r572;
	ld.shared.u32 	%r574, [%r11+164];
	ld.shared.u32 	%r575, [%r81+10496];
	add.s32 	%r576, %r575, %r574;
	min.u32 	%r577, %r565, %r576;
	ld.shared.u32 	%r578, [%r85+10496];
	add.s32 	%r579, %r578, %r574;
	min.u32 	%r580, %r568, %r579;
	ld.shared.u32 	%r581, [%r13+164];
	add.s32 	%r582, %r575, %r581;
	min.u32 	%r583, %r571, %r582;
	add.s32 	%r584, %r578, %r581;
	min.u32 	%r585, %r573, %r584;
	ld.shared.u32 	%r586, [%r11+168];
	ld.shared.u32 	%r587, [%r81+10752];
	add.s32 	%r588, %r587, %r586;
	min.u32 	%r589, %r577, %r588;
	ld.shared.u32 	%r590, [%r85+10752];
	add.s32 	%r591, %r590, %r586;
	min.u32 	%r592, %r580, %r591;
	ld.shared.u32 	%r593, [%r13+168];
	add.s32 	%r594, %r587, %r593;
	min.u32 	%r595, %r583, %r594;
	add.s32 	%r596, %r590, %r593;
	min.u32 	%r597, %r585, %r596;
	ld.shared.u32 	%r598, [%r11+172];
	ld.shared.u32 	%r599, [%r81+11008];
	add.s32 	%r600, %r599, %r598;
	min.u32 	%r601, %r589, %r600;
	ld.shared.u32 	%r602, [%r85+11008];
	add.s32 	%r603, %r602, %r598;
	min.u32 	%r604, %r592, %r603;
	ld.shared.u32 	%r605, [%r13+172];
	add.s32 	%r606, %r599, %r605;
	min.u32 	%r607, %r595, %r606;
	add.s32 	%r608, %r602, %r605;
	min.u32 	%r609, %r597, %r608;
	ld.shared.u32 	%r610, [%r11+176];
	ld.shared.u32 	%r611, [%r81+11264];
	add.s32 	%r612, %r611, %r610;
	min.u32 	%r613, %r601, %r612;
	ld.shared.u32 	%r614, [%r85+11264];
	add.s32 	%r615, %r614, %r610;
	min.u32 	%r616, %r604, %r615;
	ld.shared.u32 	%r617, [%r13+176];
	add.s32 	%r618, %r611, %r617;
	min.u32 	%r619, %r607, %r618;
	add.s32 	%r620, %r614, %r617;
	min.u32 	%r621, %r609, %r620;
	ld.shared.u32 	%r622, [%r11+180];
	ld.shared.u32 	%r623, [%r81+11520];
	add.s32 	%r624, %r623, %r622;
	min.u32 	%r625, %r613, %r624;
	ld.shared.u32 	%r626, [%r85+11520];
	add.s32 	%r627, %r626, %r622;
	min.u32 	%r628, %r616, %r627;
	ld.shared.u32 	%r629, [%r13+180];
	add.s32 	%r630, %r623, %r629;
	min.u32 	%r631, %r619, %r630;
	add.s32 	%r632, %r626, %r629;
	min.u32 	%r633, %r621, %r632;
	ld.shared.u32 	%r634, [%r11+184];
	ld.shared.u32 	%r635, [%r81+11776];
	add.s32 	%r636, %r635, %r634;
	min.u32 	%r637, %r625, %r636;
	ld.shared.u32 	%r638, [%r85+11776];
	add.s32 	%r639, %r638, %r634;
	min.u32 	%r640, %r628, %r639;
	ld.shared.u32 	%r641, [%r13+184];
	add.s32 	%r642, %r635, %r641;
	min.u32 	%r643, %r631, %r642;
	add.s32 	%r644, %r638, %r641;
	min.u32 	%r645, %r633, %r644;
	ld.shared.u32 	%r646, [%r11+188];
	ld.shared.u32 	%r647, [%r81+12032];
	add.s32 	%r648, %r647, %r646;
	min.u32 	%r649, %r637, %r648;
	ld.shared.u32 	%r650, [%r85+12032];
	add.s32 	%r651, %r650, %r646;
	min.u32 	%r652, %r640, %r651;
	ld.shared.u32 	%r653, [%r13+188];
	add.s32 	%r654, %r647, %r653;
	min.u32 	%r655, %r643, %r654;
	add.s32 	%r656, %r650, %r653;
	min.u32 	%r657, %r645, %r656;
	ld.shared.u32 	%r658, [%r11+192];
	ld.shared.u32 	%r659, [%r81+12288];
	add.s32 	%r660, %r659, %r658;
	min.u32 	%r661, %r649, %r660;
	ld.shared.u32 	%r662, [%r85+12288];
	add.s32 	%r663, %r662, %r658;
	min.u32 	%r664, %r652, %r663;
	ld.shared.u32 	%r665, [%r13+192];
	add.s32 	%r666, %r659, %r665;
	min.u32 	%r667, %r655, %r666;
	add.s32 	%r668, %r662, %r665;
	min.u32 	%r669, %r657, %r668;
	ld.shared.u32 	%r670, [%r11+196];
	ld.shared.u32 	%r671, [%r81+12544];
	add.s32 	%r672, %r671, %r670;
	min.u32 	%r673, %r661, %r672;
	ld.shared.u32 	%r674, [%r85+12544];
	add.s32 	%r675, %r674, %r670;
	min.u32 	%r676, %r664, %r675;
	ld.shared.u32 	%r677, [%r13+196];
	add.s32 	%r678, %r671, %r677;
	min.u32 	%r679, %r667, %r678;
	add.s32 	%r680, %r674, %r677;
	min.u32 	%r681, %r669, %r680;
	ld.shared.u32 	%r682, [%r11+200];
	ld.shared.u32 	%r683, [%r81+12800];
	add.s32 	%r684, %r683, %r682;
	min.u32 	%r685, %r673, %r684;
	ld.shared.u32 	%r686, [%r85+12800];
	add.s32 	%r687, %r686, %r682;
	min.u32 	%r688, %r676, %r687;
	ld.shared.u32 	%r689, [%r13+200];
	add.s32 	%r690, %r683, %r689;
	min.u32 	%r691, %r679, %r690;
	add.s32 	%r692, %r686, %r689;
	min.u32 	%r693, %r681, %r692;
	ld.shared.u32 	%r694, [%r11+204];
	ld.shared.u32 	%r695, [%r81+13056];
	add.s32 	%r696, %r695, %r694;
	min.u32 	%r697, %r685, %r696;
	ld.shared.u32 	%r698, [%r85+13056];
	add.s32 	%r699, %r698, %r694;
	min.u32 	%r700, %r688, %r699;
	ld.shared.u32 	%r701, [%r13+204];
	add.s32 	%r702, %r695, %r701;
	min.u32 	%r703, %r691, %r702;
	add.s32 	%r704, %r698, %r701;
	min.u32 	%r705, %r693, %r704;
	ld.shared.u32 	%r706, [%r11+208];
	ld.shared.u32 	%r707, [%r81+13312];
	add.s32 	%r708, %r707, %r706;
	min.u32 	%r709, %r697, %r708;
	ld.shared.u32 	%r710, [%r85+13312];
	add.s32 	%r711, %r710, %r706;
	min.u32 	%r712, %r700, %r711;
	ld.shared.u32 	%r713, [%r13+208];
	add.s32 	%r714, %r707, %r713;
	min.u32 	%r715, %r703, %r714;
	add.s32 	%r716, %r710, %r713;
	min.u32 	%r717, %r705, %r716;
	ld.shared.u32 	%r718, [%r11+212];
	ld.shared.u32 	%r719, [%r81+13568];
	add.s32 	%r720, %r719, %r718;
	min.u32 	%r721, %r709, %r720;
	ld.shared.u32 	%r722, [%r85+13568];
	add.s32 	%r723, %r722, %r718;
	min.u32 	%r724, %r712, %r723;
	ld.shared.u32 	%r725, [%r13+212];
	add.s32 	%r726, %r719, %r725;
	min.u32 	%r727, %r715, %r726;
	add.s32 	%r728, %r722, %r725;
	min.u32 	%r729, %r717, %r728;
	ld.shared.u32 	%r730, [%r11+216];
	ld.shared.u32 	%r731, [%r81+13824];
	add.s32 	%r732, %r731, %r730;
	min.u32 	%r733, %r721, %r732;
	ld.shared.u32 	%r734, [%r85+13824];
	add.s32 	%r735, %r734, %r730;
	min.u32 	%r736, %r724, %r735;
	ld.shared.u32 	%r737, [%r13+216];
	add.s32 	%r738, %r731, %r737;
	min.u32 	%r739, %r727, %r738;
	add.s32 	%r740, %r734, %r737;
	min.u32 	%r741, %r729, %r740;
	ld.shared.u32 	%r742, [%r11+220];
	ld.shared.u32 	%r743, [%r81+14080];
	add.s32 	%r744, %r743, %r742;
	min.u32 	%r745, %r733, %r744;
	ld.shared.u32 	%r746, [%r85+14080];
	add.s32 	%r747, %r746, %r742;
	min.u32 	%r748, %r736, %r747;
	ld.shared.u32 	%r749, [%r13+220];
	add.s32 	%r750, %r743, %r749;
	min.u32 	%r751, %r739, %r750;
	add.s32 	%r752, %r746, %r749;
	min.u32 	%r753, %r741, %r752;
	ld.shared.u32 	%r754, [%r11+224];
	ld.shared.u32 	%r755, [%r81+14336];
	add.s32 	%r756, %r755, %r754;
	min.u32 	%r757, %r745, %r756;
	ld.shared.u32 	%r758, [%r85+14336];
	add.s32 	%r759, %r758, %r754;
	min.u32 	%r760, %r748, %r759;
	ld.shared.u32 	%r761, [%r13+224];
	add.s32 	%r762, %r755, %r761;
	min.u32 	%r763, %r751, %r762;
	add.s32 	%r764, %r758, %r761;
	min.u32 	%r765, %r753, %r764;
	ld.shared.u32 	%r766, [%r11+228];
	ld.shared.u32 	%r767, [%r81+14592];
	add.s32 	%r768, %r767, %r766;
	min.u32 	%r769, %r757, %r768;
	ld.shared.u32 	%r770, [%r85+14592];
	add.s32 	%r771, %r770, %r766;
	min.u32 	%r772, %r760, %r771;
	ld.shared.u32 	%r773, [%r13+228];
	add.s32 	%r774, %r767, %r773;
	min.u32 	%r775, %r763, %r774;
	add.s32 	%r776, %r770, %r773;
	min.u32 	%r777, %r765, %r776;
	ld.shared.u32 	%r778, [%r11+232];
	ld.shared.u32 	%r779, [%r81+14848];
	add.s32 	%r780, %r779, %r778;
	min.u32 	%r781, %r769, %r780;
	ld.shared.u32 	%r782, [%r85+14848];
	add.s32 	%r783, %r782, %r778;
	min.u32 	%r784, %r772, %r783;
	ld.shared.u32 	%r785, [%r13+232];
	add.s32 	%r786, %r779, %r785;
	min.u32 	%r787, %r775, %r786;
	add.s32 	%r788, %r782, %r785;
	min.u32 	%r789, %r777, %r788;
	ld.shared.u32 	%r790, [%r11+236];
	ld.shared.u32 	%r791, [%r81+15104];
	add.s32 	%r792, %r791, %r790;
	min.u32 	%r793, %r781, %r792;
	ld.shared.u32 	%r794, [%r85+15104];
	add.s32 	%r795, %r794, %r790;
	min.u32 	%r796, %r784, %r795;
	ld.shared.u32 	%r797, [%r13+236];
	add.s32 	%r798, %r791, %r797;
	min.u32 	%r799, %r787, %r798;
	add.s32 	%r800, %r794, %r797;
	min.u32 	%r801, %r789, %r800;
	ld.shared.u32 	%r802, [%r11+240];
	ld.shared.u32 	%r803, [%r81+15360];
	add.s32 	%r804, %r803, %r802;
	min.u32 	%r805, %r793, %r804;
	ld.shared.u32 	%r806, [%r85+15360];
	add.s32 	%r807, %r806, %r802;
	min.u32 	%r808, %r796, %r807;
	ld.shared.u32 	%r809, [%r13+240];
	add.s32 	%r810, %r803, %r809;
	min.u32 	%r811, %r799, %r810;
	add.s32 	%r812, %r806, %r809;
	min.u32 	%r813, %r801, %r812;
	ld.shared.u32 	%r814, [%r11+244];
	ld.shared.u32 	%r815, [%r81+15616];
	add.s32 	%r816, %r815, %r814;
	min.u32 	%r817, %r805, %r816;
	ld.shared.u32 	%r818, [%r85+15616];
	add.s32 	%r819, %r818, %r814;
	min.u32 	%r820, %r808, %r819;
	ld.shared.u32 	%r821, [%r13+244];
	add.s32 	%r822, %r815, %r821;
	min.u32 	%r823, %r811, %r822;
	add.s32 	%r824, %r818, %r821;
	min.u32 	%r825, %r813, %r824;
	ld.shared.u32 	%r826, [%r11+248];
	ld.shared.u32 	%r827, [%r81+15872];
	add.s32 	%r828, %r827, %r826;
	min.u32 	%r829, %r817, %r828;
	ld.shared.u32 	%r830, [%r85+15872];
	add.s32 	%r831, %r830, %r826;
	min.u32 	%r832, %r820, %r831;
	ld.shared.u32 	%r833, [%r13+248];
	add.s32 	%r834, %r827, %r833;
	min.u32 	%r835, %r823, %r834;
	add.s32 	%r836, %r830, %r833;
	min.u32 	%r837, %r825, %r836;
	ld.shared.u32 	%r838, [%r11+252];
	ld.shared.u32 	%r839, [%r81+16128];
	add.s32 	%r840, %r839, %r838;
	min.u32 	%r1619, %r829, %r840;
	ld.shared.u32 	%r841, [%r85+16128];
	add.s32 	%r842, %r841, %r838;
	min.u32 	%r1620, %r832, %r842;
	ld.shared.u32 	%r843, [%r13+252];
	add.s32 	%r844, %r839, %r843;
	min.u32 	%r1621, %r835, %r844;
	add.s32 	%r845, %r841, %r843;
	min.u32 	%r1622, %r837, %r845;
$L__BB1_8:
	st.global.u32 	[%rd2], %r1619;
	st.global.u32 	[%rd4], %r1620;
	st.global.u32 	[%rd5], %r1621;
	st.global.u32 	[%rd6], %r1622;
	ret;

}
	// .globl	_Z15calKernelPhase3Pjiiiii
.visible .entry _Z15calKernelPhase3Pjiiiii(
	.param .u64 .ptr .align 1 _Z15calKernelPhase3Pjiiiii_param_0,
	.param .u32 _Z15calKernelPhase3Pjiiiii_param_1,
	.param .u32 _Z15calKernelPhase3Pjiiiii_param_2,
	.param .u32 _Z15calKernelPhase3Pjiiiii_param_3,
	.param .u32 _Z15calKernelPhase3Pjiiiii_param_4,
	.param .u32 _Z15calKernelPhase3Pjiiiii_param_5
)
{
	.reg .pred 	%p<4>;
	.reg .b32 	%r<827>;
	.reg .b64 	%rd<23>;
	// demoted variable
	.shared .align 4 .b8 _ZZ15calKernelPhase3PjiiiiiE10shared_row[16384];
	// demoted variable
	.shared .align 4 .b8 _ZZ15calKernelPhase3PjiiiiiE10shared_col[16384];
	ld.param.u32 	%r3, [_Z15calKernelPhase3Pjiiiii_param_1];
	ld.param.u32 	%r4, [_Z15calKernelPhase3Pjiiiii_param_2];
	ld.param.u32 	%r5, [_Z15calKernelPhase3Pjiiiii_param_3];
	ld.param.u32 	%r6, [_Z15calKernelPhase3Pjiiiii_param_4];
	ld.param.u32 	%r7, [_Z15calKernelPhase3Pjiiiii_param_5];
	mov.u32 	%r8, %ctaid.x;
	add.s32 	%r1, %r7, %r8;
	mov.u32 	%r9, %ctaid.y;
	add.s32 	%r2, %r6, %r9;
	setp.eq.s32 	%p1, %r1, %r5;
	setp.eq.s32 	%p2, %r2, %r5;
	or.pred  	%p3, %p2, %p1;
	@%p3 bra 	$L__BB2_2;
	ld.param.u64 	%rd22, [_Z15calKernelPhase3Pjiiiii_param_0];
	cvta.to.global.u64 	%rd2, %rd22;
	mov.u32 	%r10, %tid.x;
	mov.u32 	%r11, %tid.y;
	shl.b32 	%r12, %r2, 6;
	add.s32 	%r13, %r12, %r11;
	shl.b32 	%r14, %r1, 6;
	add.s32 	%r15, %r14, %r10;
	shl.b32 	%r16, %r5, 6;
	mul.lo.s32 	%r17, %r13, %r3;
	add.s32 	%r18, %r17, %r15;
	mul.wide.s32 	%rd3, %r18, 4;
	add.s64 	%rd4, %rd2, %rd3;
	ld.global.u32 	%r19, [%rd4];
	mul.wide.s32 	%rd5, %r4, 4;
	add.s64 	%rd6, %rd4, %rd5;
	ld.global.u32 	%r20, [%rd6];
	add.s32 	%r21, %r13, %r4;
	mul.lo.s32 	%r22, %r21, %r3;
	add.s32 	%r23, %r22, %r15;
	mul.wide.s32 	%rd7, %r23, 4;
	add.s64 	%rd8, %rd2, %rd7;
	ld.global.u32 	%r24, [%rd8];
	add.s64 	%rd9, %rd8, %rd5;
	ld.global.u32 	%r25, [%rd9];
	add.s32 	%r26, %r16, %r10;
	add.s32 	%r27, %r17, %r26;
	mul.wide.s32 	%rd10, %r27, 4;
	add.s64 	%rd11, %rd2, %rd10;
	ld.global.u32 	%r28, [%rd11];
	shl.b32 	%r29, %r11, 8;
	mov.u32 	%r30, _ZZ15calKernelPhase3PjiiiiiE10shared_row;
	add.s32 	%r31, %r30, %r29;
	shl.b32 	%r32, %r10, 2;
	add.s32 	%r33, %r31, %r32;
	st.shared.u32 	[%r33], %r28;
	add.s64 	%rd12, %rd11, %rd5;
	ld.global.u32 	%r34, [%rd12];
	shl.b32 	%r35, %r4, 2;
	add.s32 	%r36, %r33, %r35;
	st.shared.u32 	[%r36], %r34;
	add.s32 	%r37, %r22, %r26;
	mul.wide.s32 	%rd13, %r37, 4;
	add.s64 	%rd14, %rd2, %rd13;
	ld.global.u32 	%r38, [%rd14];
	shl.b32 	%r39, %r4, 8;
	add.s32 	%r40, %r31, %r39;
	add.s32 	%r41, %r40, %r32;
	st.shared.u32 	[%r41], %r38;
	add.s64 	%rd15, %rd14, %rd5;
	ld.global.u32 	%r42, [%rd15];
	add.s32 	%r43, %r41, %r35;
	st.shared.u32 	[%r43], %r42;
	add.s32 	%r44, %r16, %r11;
	mad.lo.s32 	%r45, %r44, %r3, %r15;
	mul.wide.s32 	%rd16, %r45, 4;
	add.s64 	%rd17, %rd2, %rd16;
	ld.global.u32 	%r46, [%rd17];
	mov.u32 	%r47, _ZZ15calKernelPhase3PjiiiiiE10shared_col;
	add.s32 	%r48, %r47, %r32;
	add.s32 	%r49, %r48, %r29;
	st.shared.u32 	[%r49], %r46;
	add.s64 	%rd18, %rd17, %rd5;
	ld.global.u32 	%r50, [%rd18];
	add.s32 	%r51, %r49, %r35;
	st.shared.u32 	[%r51], %r50;
	add.s32 	%r52, %r44, %r4;
	mad.lo.s32 	%r53, %r52, %r3, %r15;
	mul.wide.s32 	%rd19, %r53, 4;
	add.s64 	%rd20, %rd2, %rd19;
	ld.global.u32 	%r54, [%rd20];
	add.s32 	%r55, %r49, %r39;
	st.shared.u32 	[%r55], %r54;
	add.s64 	%rd21, %rd20, %rd5;
	ld.global.u32 	%r56, [%rd21];
	add.s32 	%r57, %r55, %r35;
	st.shared.u32 	[%r57], %r56;
	bar.sync 	0;
	ld.shared.u32 	%r58, [%r31];
	ld.shared.u32 	%r59, [%r48];
	add.s32 	%r60, %r59, %r58;
	min.u32 	%r61, %r19, %r60;
	add.s32 	%r62, %r48, %r35;
	ld.shared.u32 	%r63, [%r62];
	add.s32 	%r64, %r63, %r58;
	min.u32 	%r65, %r20, %r64;
	ld.shared.u32 	%r66, [%r40];
	add.s32 	%r67, %r59, %r66;
	min.u32 	%r68, %r24, %r67;
	add.s32 	%r69, %r63, %r66;
	min.u32 	%r70, %r25, %r69;
	ld.shared.u32 	%r71, [%r31+4];
	ld.shared.u32 	%r72, [%r48+256];
	add.s32 	%r73, %r72, %r71;
	min.u32 	%r74, %r61, %r73;
	ld.shared.u32 	%r75, [%r62+256];
	add.s32 	%r76, %r75, %r71;
	min.u32 	%r77, %r65, %r76;
	ld.shared.u32 	%r78, [%r40+4];
	add.s32 	%r79, %r72, %r78;
	min.u32 	%r80, %r68, %r79;
	add.s32 	%r81, %r75, %r78;
	min.u32 	%r82, %r70, %r81;
	ld.shared.u32 	%r83, [%r31+8];
	ld.shared.u32 	%r84, [%r48+512];
	add.s32 	%r85, %r84, %r83;
	min.u32 	%r86, %r74, %r85;
	ld.shared.u32 	%r87, [%r62+512];
	add.s32 	%r88, %r87, %r83;
	min.u32 	%r89, %r77, %r88;
	ld.shared.u32 	%r90, [%r40+8];
	add.s32 	%r91, %r84, %r90;
	min.u32 	%r92, %r80, %r91;
	add.s32 	%r93, %r87, %r90;
	min.u32 	%r94, %r82, %r93;
	ld.shared.u32 	%r95, [%r31+12];
	ld.shared.u32 	%r96, [%r48+768];
	add.s32 	%r97, %r96, %r95;
	min.u32 	%r98, %r86, %r97;
	ld.shared.u32 	%r99, [%r62+768];
	add.s32 	%r100, %r99, %r95;
	min.u32 	%r101, %r89, %r100;
	ld.shared.u32 	%r102, [%r40+12];
	add.s32 	%r103, %r96, %r102;
	min.u32 	%r104, %r92, %r103;
	add.s32 	%r105, %r99, %r102;
	min.u32 	%r106, %r94, %r105;
	ld.shared.u32 	%r107, [%r31+16];
	ld.shared.u32 	%r108, [%r48+1024];
	add.s32 	%r109, %r108, %r107;
	min.u32 	%r110, %r98, %r109;
	ld.shared.u32 	%r111, [%r62+1024];
	add.s32 	%r112, %r111, %r107;
	min.u32 	%r113, %r101, %r112;
	ld.shared.u32 	%r114, [%r40+16];
	add.s32 	%r115, %r108, %r114;
	min.u32 	%r116, %r104, %r115;
	add.s32 	%r117, %r111, %r114;
	min.u32 	%r118, %r106, %r117;
	ld.shared.u32 	%r119, [%r31+20];
	ld.shared.u32 	%r120, [%r48+1280];
	add.s32 	%r121, %r120, %r119;
	min.u32 	%r122, %r110, %r121;
	ld.shared.u32 	%r123, [%r62+1280];
	add.s32 	%r124, %r123, %r119;
	min.u32 	%r125, %r113, %r124;
	ld.shared.u32 	%r126, [%r40+20];
	add.s32 	%r127, %r120, %r126;
	min.u32 	%r128, %r116, %r127;
	add.s32 	%r129, %r123, %r126;
	min.u32 	%r130, %r118, %r129;
	ld.shared.u32 	%r131, [%r31+24];
	ld.shared.u32 	%r132, [%r48+1536];
	add.s32 	%r133, %r132, %r131;
	min.u32 	%r134, %r122, %r133;
	ld.shared.u32 	%r135, [%r62+1536];
	add.s32 	%r136, %r135, %r131;
	min.u32 	%r137, %r125, %r136;
	ld.shared.u32 	%r138, [%r40+24];
	add.s32 	%r139, %r132, %r138;
	min.u32 	%r140, %r128, %r139;
	add.s32 	%r141, %r135, %r138;
	min.u32 	%r142, %r130, %r141;
	ld.shared.u32 	%r143, [%r31+28];
	ld.shared.u32 	%r144, [%r48+1792];
	add.s32 	%r145, %r144, %r143;
	min.u32 	%r146, %r134, %r145;
	ld.shared.u32 	%r147, [%r62+1792];
	add.s32 	%r148, %r147, %r143;
	min.u32 	%r149, %r137, %r148;
	ld.shared.u32 	%r150, [%r40+28];
	add.s32 	%r151, %r144, %r150;
	min.u32 	%r152, %r140, %r151;
	add.s32 	%r153, %r147, %r150;
	min.u32 	%r154, %r142, %r153;
	ld.shared.u32 	%r155, [%r31+32];
	ld.shared.u32 	%r156, [%r48+2048];
	add.s32 	%r157, %r156, %r155;
	min.u32 	%r158, %r146, %r157;
	ld.shared.u32 	%r159, [%r62+2048];
	add.s32 	%r160, %r159, %r155;
	min.u32 	%r161, %r149, %r160;
	ld.shared.u32 	%r162, [%r40+32];
	add.s32 	%r163, %r156, %r162;
	min.u32 	%r164, %r152, %r163;
	add.s32 	%r165, %r159, %r162;
	min.u32 	%r166, %r154, %r165;
	ld.shared.u32 	%r167, [%r31+36];
	ld.shared.u32 	%r168, [%r48+2304];
	add.s32 	%r169, %r168, %r167;
	min.u32 	%r170, %r158, %r169;
	ld.shared.u32 	%r171, [%r62+2304];
	add.s32 	%r172, %r171, %r167;
	min.u32 	%r173, %r161, %r172;
	ld.shared.u32 	%r174, [%r40+36];
	add.s32 	%r175, %r168, %r174;
	min.u32 	%r176, %r164, %r175;
	add.s32 	%r177, %r171, %r174;
	min.u32 	%r178, %r166, %r177;
	ld.shared.u32 	%r179, [%r31+40];
	ld.shared.u32 	%r180, [%r48+2560];
	add.s32 	%r181, %r180, %r179;
	min.u32 	%r182, %r170, %r181;
	ld.shared.u32 	%r183, [%r62+2560];
	add.s32 	%r184, %r183, %r179;
	min.u32 	%r185, %r173, %r184;
	ld.shared.u32 	%r186, [%r40+40];
	add.s32 	%r187, %r180, %r186;
	min.u32 	%r188, %r176, %r187;
	add.s32 	%r189, %r183, %r186;
	min.u32 	%r190, %r178, %r189;
	ld.shared.u32 	%r191, [%r31+44];
	ld.shared.u32 	%r192, [%r48+2816];
	add.s32 	%r193, %r192, %r191;
	min.u32 	%r194, %r182, %r193;
	ld.shared.u32 	%r195, [%r62+2816];
	add.s32 	%r196, %r195, %r191;
	min.u32 	%r197, %r185, %r196;
	ld.shared.u32 	%r198, [%r40+44];
	add.s32 	%r199, %r192, %r198;
	min.u32 	%r200, %r188, %r199;
	add.s32 	%r201, %r195, %r198;
	min.u32 	%r202, %r190, %r201;
	ld.shared.u32 	%r203, [%r31+48];
	ld.shared.u32 	%r204, [%r48+3072];
	add.s32 	%r205, %r204, %r203;
	min.u32 	%r206, %r194, %r205;
	ld.shared.u32 	%r207, [%r62+3072];
	add.s32 	%r208, %r207, %r203;
	min.u32 	%r209, %r197, %r208;
	ld.shared.u32 	%r210, [%r40+48];
	add.s32 	%r211, %r204, %r210;
	min.u32 	%r212, %r200, %r211;
	add.s32 	%r213, %r207, %r210;
	min.u32 	%r214, %r202, %r213;
	ld.shared.u32 	%r215, [%r31+52];
	ld.shared.u32 	%r216, [%r48+3328];
	add.s32 	%r217, %r216, %r215;
	min.u32 	%r218, %r206, %r217;
	ld.shared.u32 	%r219, [%r62+3328];
	add.s32 	%r220, %r219, %r215;
	min.u32 	%r221, %r209, %r220;
	ld.shared.u32 	%r222, [%r40+52];
	add.s32 	%r223, %r216, %r222;
	min.u32 	%r224, %r212, %r223;
	add.s32 	%r225, %r219, %r222;
	min.u32 	%r226, %r214, %r225;
	ld.shared.u32 	%r227, [%r31+56];
	ld.shared.u32 	%r228, [%r48+3584];
	add.s32 	%r229, %r228, %r227;
	min.u32 	%r230, %r218, %r229;
	ld.shared.u32 	%r231, [%r62+3584];
	add.s32 	%r232, %r231, %r227;
	min.u32 	%r233, %r221, %r232;
	ld.shared.u32 	%r234, [%r40+56];
	add.s32 	%r235, %r228, %r234;
	min.u32 	%r236, %r224, %r235;
	add.s32 	%r237, %r231, %r234;
	min.u32 	%r238, %r226, %r237;
	ld.shared.u32 	%r239, [%r31+60];
	ld.shared.u32 	%r240, [%r48+3840];
	add.s32 	%r241, %r240, %r239;
	min.u32 	%r242, %r230, %r241;
	ld.shared.u32 	%r243, [%r62+3840];
	add.s32 	%r244, %r243, %r239;
	min.u32 	%r245, %r233, %r244;
	ld.shared.u32 	%r246, [%r40+60];
	add.s32 	%r247, %r240, %r246;
	min.u32 	%r248, %r236, %r247;
	add.s32 	%r249, %r243, %r246;
	min.u32 	%r250, %r238, %r249;
	ld.shared.u32 	%r251, [%r31+64];
	ld.shared.u32 	%r252, [%r48+4096];
	add.s32 	%r253, %r252, %r251;
	min.u32 	%r254, %r242, %r253;
	ld.shared.u32 	%r255, [%r62+4096];
	add.s32 	%r256, %r255, %r251;
	min.u32 	%r257, %r245, %r256;
	ld.shared.u32 	%r258, [%r40+64];
	add.s32 	%r259, %r252, %r258;
	min.u32 	%r260, %r248, %r259;
	add.s32 	%r261, %r255, %r258;
	min.u32 	%r262, %r250, %r261;
	ld.shared.u32 	%r263, [%r31+68];
	ld.shared.u32 	%r264, [%r48+4352];
	add.s32 	%r265, %r264, %r263;
	min.u32 	%r266, %r254, %r265;
	ld.shared.u32 	%r267, [%r62+4352];
	add.s32 	%r268, %r267, %r263;
	min.u32 	%r269, %r257, %r268;
	ld.shared.u32 	%r270, [%r40+68];
	add.s32 	%r271, %r264, %r270;
	min.u32 	%r272, %r260, %r271;
	add.s32 	%r273, %r267, %r270;
	min.u32 	%r274, %r262, %r273;
	ld.shared.u32 	%r275, [%r31+72];
	ld.shared.u32 	%r276, [%r48+4608];
	add.s32 	%r277, %r276, %r275;
	min.u32 	%r278, %r266, %r277;
	ld.shared.u32 	%r279, [%r62+4608];
	add.s32 	%r280, %r279, %r275;
	min.u32 	%r281, %r269, %r280;
	ld.shared.u32 	%r282, [%r40+72];
	add.s32 	%r283, %r276, %r282;
	min.u32 	%r284, %r272, %r283;
	add.s32 	%r285, %r279, %r282;
	min.u32 	%r286, %r274, %r285;
	ld.shared.u32 	%r287, [%r31+76];
	ld.shared.u32 	%r288, [%r48+4864];
	add.s32 	%r289, %r288, %r287;
	min.u32 	%r290, %r278, %r289;
	ld.shared.u32 	%r291, [%r62+4864];
	add.s32 	%r292, %r291, %r287;
	min.u32 	%r293, %r281, %r292;
	ld.shared.u32 	%r294, [%r40+76];
	add.s32 	%r295, %r288, %r294;
	min.u32 	%r296, %r284, %r295;
	add.s32 	%r297, %r291, %r294;
	min.u32 	%r298, %r286, %r297;
	ld.shared.u32 	%r299, [%r31+80];
	ld.shared.u32 	%r300, [%r48+5120];
	add.s32 	%r301, %r300, %r299;
	min.u32 	%r302, %r290, %r301;
	ld.shared.u32 	%r303, [%r62+5120];
	add.s32 	%r304, %r303, %r299;
	min.u32 	%r305, %r293, %r304;
	ld.shared.u32 	%r306, [%r40+80];
	add.s32 	%r307, %r300, %r306;
	min.u32 	%r308, %r296, %r307;
	add.s32 	%r309, %r303, %r306;
	min.u32 	%r310, %r298, %r309;
	ld.shared.u32 	%r311, [%r31+84];
	ld.shared.u32 	%r312, [%r48+5376];
	add.s32 	%r313, %r312, %r311;
	min.u32 	%r314, %r302, %r313;
	ld.shared.u32 	%r315, [%r62+5376];
	add.s32 	%r316, %r315, %r311;
	min.u32 	%r317, %r305, %r316;
	ld.shared.u32 	%r318, [%r40+84];
	add.s32 	%r319, %r312, %r318;
	min.u32 	%r320, %r308, %r319;
	add.s32 	%r321, %r315, %r318;
	min.u32 	%r322, %r310, %r321;
	ld.shared.u32 	%r323, [%r31+88];
	ld.shared.u32 	%r324, [%r48+5632];
	add.s32 	%r325, %r324, %r323;
	min.u32 	%r326, %r314, %r325;
	ld.shared.u32 	%r327, [%r62+5632];
	add.s32 	%r328, %r327, %r323;
	min.u32 	%r329, %r317, %r328;
	ld.shared.u32 	%r330, [%r40+88];
	add.s32 	%r331, %r324, %r330;
	min.u32 	%r332, %r320, %r331;
	add.s32 	%r333, %r327, %r330;
	min.u32 	%r334, %r322, %r333;
	ld.shared.u32 	%r335, [%r31+92];
	ld.shared.u32 	%r336, [%r48+5888];
	add.s32 	%r337, %r336, %r335;
	min.u32 	%r338, %r326, %r337;
	ld.shared.u32 	%r339, [%r62+5888];
	add.s32 	%r340, %r339, %r335;
	min.u32 	%r341, %r329, %r340;
	ld.shared.u32 	%r342, [%r40+92];
	add.s32 	%r343, %r336, %r342;
	min.u32 	%r344, %r332, %r343;
	add.s32 	%r345, %r339, %r342;
	min.u32 	%r346, %r334, %r345;
	ld.shared.u32 	%r347, [%r31+96];
	ld.shared.u32 	%r348, [%r48+6144];
	add.s32 	%r349, %r348, %r347;
	min.u32 	%r350, %r338, %r349;
	ld.shared.u32 	%r351, [%r62+6144];
	add.s32 	%r352, %r351, %r347;
	min.u32 	%r353, %r341, %r352;
	ld.shared.u32 	%r354, [%r40+96];
	add.s32 	%r355, %r348, %r354;
	min.u32 	%r356, %r344, %r355;
	add.s32 	%r357, %r351, %r354;
	min.u32 	%r358, %r346, %r357;
	ld.shared.u32 	%r359, [%r31+100];
	ld.shared.u32 	%r360, [%r48+6400];
	add.s32 	%r361, %r360, %r359;
	min.u32 	%r362, %r350, %r361;
	ld.shared.u32 	%r363, [%r62+6400];
	add.s32 	%r364, %r363, %r359;
	min.u32 	%r365, %r353, %r364;
	ld.shared.u32 	%r366, [%r40+100];
	add.s32 	%r367, %r360, %r366;
	min.u32 	%r368, %r356, %r367;
	add.s32 	%r369, %r363, %r366;
	min.u32 	%r370, %r358, %r369;
	ld.shared.u32 	%r371, [%r31+104];
	ld.shared.u32 	%r372, [%r48+6656];
	add.s32 	%r373, %r372, %r371;
	min.u32 	%r374, %r362, %r373;
	ld.shared.u32 	%r375, [%r62+6656];
	add.s32 	%r376, %r375, %r371;
	min.u32 	%r377, %r365, %r376;
	ld.shared.u32 	%r378, [%r40+104];
	add.s32 	%r379, %r372, %r378;
	min.u32 	%r380, %r368, %r379;
	add.s32 	%r381, %r375, %r378;
	min.u32 	%r382, %r370, %r381;
	ld.shared.u32 	%r383, [%r31+108];
	ld.shared.u32 	%r384, [%r48+6912];
	add.s32 	%r385, %r384, %r383;
	min.u32 	%r386, %r374, %r385;
	ld.shared.u32 	%r387, [%r62+6912];
	add.s32 	%r388, %r387, %r383;
	min.u32 	%r389, %r377, %r388;
	ld.shared.u32 	%r390, [%r40+108];
	add.s32 	%r391, %r384, %r390;
	min.u32 	%r392, %r380, %r391;
	add.s32 	%r393, %r387, %r390;
	min.u32 	%r394, %r382, %r393;
	ld.shared.u32 	%r395, [%r31+112];
	ld.shared.u32 	%r396, [%r48+7168];
	add.s32 	%r397, %r396, %r395;
	min.u32 	%r398, %r386, %r397;
	ld.shared.u32 	%r399, [%r62+7168];
	add.s32 	%r400, %r399, %r395;
	min.u32 	%r401, %r389, %r400;
	ld.shared.u32 	%r402, [%r40+112];
	add.s32 	%r403, %r396, %r402;
	min.u32 	%r404, %r392, %r403;
	add.s32 	%r405, %r399, %r402;
	min.u32 	%r406, %r394, %r405;
	ld.shared.u32 	%r407, [%r31+116];
	ld.shared.u32 	%r408, [%r48+7424];
	add.s32 	%r409, %r408, %r407;
	min.u32 	%r410, %r398, %r409;
	ld.shared.u32 	%r411, [%r62+7424];
	add.s32 	%r412, %r411, %r407;
	min.u32 	%r413, %r401, %r412;
	ld.shared.u32 	%r414, [%r40+116];
	add.s32 	%r415, %r408, %r414;
	min.u32 	%r416, %r404, %r415;
	add.s32 	%r417, %r411, %r414;
	min.u32 	%r418, %r406, %r417;
	ld.shared.u32 	%r419, [%r31+120];
	ld.shared.u32 	%r420, [%r48+7680];
	add.s32 	%r421, %r420, %r419;
	min.u32 	%r422, %r410, %r421;
	ld.shared.u32 	%r423, [%r62+7680];
	add.s32 	%r424, %r423, %r419;
	min.u32 	%r425, %r413, %r424;
	ld.shared.u32 	%r426, [%r40+120];
	add.s32 	%r427, %r420, %r426;
	min.u32 	%r428, %r416, %r427;
	add.s32 	%r429, %r423, %r426;
	min.u32 	%r430, %r418, %r429;
	ld.shared.u32 	%r431, [%r31+124];
	ld.shared.u32 	%r432, [%r48+7936];
	add.s32 	%r433, %r432, %r431;
	min.u32 	%r434, %r422, %r433;
	ld.shared.u32 	%r435, [%r62+7936];
	add.s32 	%r436, %r435, %r431;
	min.u32 	%r437, %r425, %r436;
	ld.shared.u32 	%r438, [%r40+124];
	add.s32 	%r439, %r432, %r438;
	min.u32 	%r440, %r428, %r439;
	add.s32 	%r441, %r435, %r438;
	min.u32 	%r442, %r430, %r441;
	ld.shared.u32 	%r443, [%r31+128];
	ld.shared.u32 	%r444, [%r48+8192];
	add.s32 	%r445, %r444, %r443;
	min.u32 	%r446, %r434, %r445;
	ld.shared.u32 	%r447, [%r62+8192];
	add.s32 	%r448, %r447, %r443;
	min.u32 	%r449, %r437, %r448;
	ld.shared.u32 	%r450, [%r40+128];
	add.s32 	%r451, %r444, %r450;
	min.u32 	%r452, %r440, %r451;
	add.s32 	%r453, %r447, %r450;
	min.u32 	%r454, %r442, %r453;
	ld.shared.u32 	%r455, [%r31+132];
	ld.shared.u32 	%r456, [%r48+8448];
	add.s32 	%r457, %r456, %r455;
	min.u32 	%r458, %r446, %r457;
	ld.shared.u32 	%r459, [%r62+8448];
	add.s32 	%r460, %r459, %r455;
	min.u32 	%r461, %r449, %r460;
	ld.shared.u32 	%r462, [%r40+132];
	add.s32 	%r463, %r456, %r462;
	min.u32 	%r464, %r452, %r463;
	add.s32 	%r465, %r459, %r462;
	min.u32 	%r466, %r454, %r465;
	ld.shared.u32 	%r467, [%r31+136];
	ld.shared.u32 	%r468, [%r48+8704];
	add.s32 	%r469, %r468, %r467;
	min.u32 	%r470, %r458, %r469;
	ld.shared.u32 	%r471, [%r62+8704];
	add.s32 	%r472, %r471, %r467;
	min.u32 	%r473, %r461, %r472;
	ld.shared.u32 	%r474, [%r40+136];
	add.s32 	%r475, %r468, %r474;
	min.u32 	%r476, %r464, %r475;
	add.s32 	%r477, %r471, %r474;
	min.u32 	%r478, %r466, %r477;
	ld.shared.u32 	%r479, [%r31+140];
	ld.shared.u32 	%r480, [%r48+8960];
	add.s32 	%r481, %r480, %r479;
	min.u32 	%r482, %r470, %r481;
	ld.shared.u32 	%r483, [%r62+8960];
	add.s32 	%r484, %r483, %r479;
	min.u32 	%r485, %r473, %r484;
	ld.shared.u32 	%r486, [%r40+140];
	add.s32 	%r487, %r480, %r486;
	min.u32 	%r488, %r476, %r487;
	add.s32 	%r489, %r483, %r486;
	min.u32 	%r490, %r478, %r489;
	ld.shared.u32 	%r491, [%r31+144];
	ld.shared.u32 	%r492, [%r48+9216];
	add.s32 	%r493, %r492, %r491;
	min.u32 	%r494, %r482, %r493;
	ld.shared.u32 	%r495, [%r62+9216];
	add.s32 	%r496, %r495, %r491;
	min.u32 	%r497, %r485, %r496;
	ld.shared.u32 	%r498, [%r40+144];
	add.s32 	%r499, %r492, %r498;
	min.u32 	%r500, %r488, %r499;
	add.s32 	%r501, %r495, %r498;
	min.u32 	%r502, %r490, %r501;
	ld.shared.u32 	%r503, [%r31+148];
	ld.shared.u32 	%r504, [%r48+9472];
	add.s32 	%r505, %r504, %r503;
	min.u32 	%r506, %r494, %r505;
	ld.shared.u32 	%r507, [%r62+9472];
	add.s32 	%r508, %r507, %r503;
	min.u32 	%r509, %r497, %r508;
	ld.shared.u32 	%r510, [%r40+148];
	add.s32 	%r511, %r504, %r510;
	min.u32 	%r512, %r500, %r511;
	add.s32 	%r513, %r507, %r510;
	min.u32 	%r514, %r502, %r513;
	ld.shared.u32 	%r515, [%r31+152];
	ld.shared.u32 	%r516, [%r48+9728];
	add.s32 	%r517, %r516, %r515;
	min.u32 	%r518, %r506, %r517;
	ld.shared.u32 	%r519, [%r62+9728];
	add.s32 	%r520, %r519, %r515;
	min.u32 	%r521, %r509, %r520;
	ld.shared.u32 	%r522, [%r40+152];
	add.s32 	%r523, %r516, %r522;
	min.u32 	%r524, %r512, %r523;
	add.s32 	%r525, %r519, %r522;
	min.u32 	%r526, %r514, %r525;
	ld.shared.u32 	%r527, [%r31+156];
	ld.shared.u32 	%r528, [%r48+9984];
	add.s32 	%r529, %r528, %r527;
	min.u32 	%r530, %r518, %r529;
	ld.shared.u32 	%r531, [%r62+9984];
	add.s32 	%r532, %r531, %r527;
	min.u32 	%r533, %r521, %r532;
	ld.shared.u32 	%r534, [%r40+156];
	add.s32 	%r535, %r528, %r534;
	min.u32 	%r536, %r524, %r535;
	add.s32 	%r537, %r531, %r534;
	min.u32 	%r538, %r526, %r537;
	ld.shared.u32 	%r539, [%r31+160];
	ld.shared.u32 	%r540, [%r48+10240];
	add.s32 	%r541, %r540, %r539;
	min.u32 	%r542, %r530, %r541;
	ld.shared.u32 	%r543, [%r62+10240];
	add.s32 	%r544, %r543, %r539;
	min.u32 	%r545, %r533, %r544;
	ld.shared.u32 	%r546, [%r40+160];
	add.s32 	%r547, %r540, %r546;
	min.u32 	%r548, %r536, %r547;
	add.s32 	%r549, %r543, %r546;
	min.u32 	%r550, %r538, %r549;
	ld.shared.u32 	%r551, [%r31+164];
	ld.shared.u32 	%r552, [%r48+10496];
	add.s32 	%r553, %r552, %r551;
	min.u32 	%r554, %r542, %r553;
	ld.shared.u32 	%r555, [%r62+10496];
	add.s32 	%r556, %r555, %r551;
	min.u32 	%r557, %r545, %r556;
	ld.shared.u32 	%r558, [%r40+164];
	add.s32 	%r559, %r552, %r558;
	min.u32 	%r560, %r548, %r559;
	add.s32 	%r561, %r555, %r558;
	min.u32 	%r562, %r550, %r561;
	ld.shared.u32 	%r563, [%r31+168];
	ld.shared.u32 	%r564, [%r48+10752];
	add.s32 	%r565, %r564, %r563;
	min.u32 	%r566, %r554, %r565;
	ld.shared.u32 	%r567, [%r62+10752];
	add.s32 	%r568, %r567, %r563;
	min.u32 	%r569, %r557, %r568;
	ld.shared.u32 	%r570, [%r40+168];
	add.s32 	%r571, %r564, %r570;
	min.u32 	%r572, %r560, %r571;
	add.s32 	%r573, %r567, %r570;
	min.u32 	%r574, %r562, %r573;
	ld.shared.u32 	%r575, [%r31+172];
	ld.shared.u32 	%r576, [%r48+11008];
	add.s32 	%r577, %r576, %r575;
	min.u32 	%r578, %r566, %r577;
	ld.shared.u32 	%r579, [%r62+11008];
	add.s32 	%r580, %r579, %r575;
	min.u32 	%r581, %r569, %r580;
	ld.shared.u32 	%r582, [%r40+172];
	add.s32 	%r583, %r576, %r582;
	min.u32 	%r584, %r572, %r583;
	add.s32 	%r585, %r579, %r582;
	min.u32 	%r586, %r574, %r585;
	ld.shared.u32 	%r587, [%r31+176];
	ld.shared.u32 	%r588, [%r48+11264];
	add.s32 	%r589, %r588, %r587;
	min.u32 	%r590, %r578, %r589;
	ld.shared.u32 	%r591, [%r62+11264];
	add.s32 	%r592, %r591, %r587;
	min.u32 	%r593, %r581, %r592;
	ld.shared.u32 	%r594, [%r40+176];
	add.s32 	%r595, %r588, %r594;
	min.u32 	%r596, %r584, %r595;
	add.s32 	%r597, %r591, %r594;
	min.u32 	%r598, %r586, %r597;
	ld.shared.u32 	%r599, [%r31+180];
	ld.shared.u32 	%r600, [%r48+11520];
	add.s32 	%r601, %r600, %r599;
	min.u32 	%r602, %r590, %r601;
	ld.shared.u32 	%r603, [%r62+11520];
	add.s32 	%r604, %r603, %r599;
	min.u32 	%r605, %r593, %r604;
	ld.shared.u32 	%r606, [%r40+180];
	add.s32 	%r607, %r600, %r606;
	min.u32 	%r608, %r596, %r607;
	add.s32 	%r609, %r603, %r606;
	min.u32 	%r610, %r598, %r609;
	ld.shared.u32 	%r611, [%r31+184];
	ld.shared.u32 	%r612, [%r48+11776];
	add.s32 	%r613, %r612, %r611;
	min.u32 	%r614, %r602, %r613;
	ld.shared.u32 	%r615, [%r62+11776];
	add.s32 	%r616, %r615, %r611;
	min.u32 	%r617, %r605, %r616;
	ld.shared.u32 	%r618, [%r40+184];
	add.s32 	%r619, %r612, %r618;
	min.u32 	%r620, %r608, %r619;
	add.s32 	%r621, %r615, %r618;
	min.u32 	%r622, %r610, %r621;
	ld.shared.u32 	%r623, [%r31+188];
	ld.shared.u32 	%r624, [%r48+12032];
	add.s32 	%r625, %r624, %r623;
	min.u32 	%r626, %r614, %r625;
	ld.shared.u32 	%r627, [%r62+12032];
	add.s32 	%r628, %r627, %r623;
	min.u32 	%r629, %r617, %r628;
	ld.shared.u32 	%r630, [%r40+188];
	add.s32 	%r631, %r624, %r630;
	min.u32 	%r632, %r620, %r631;
	add.s32 	%r633, %r627, %r630;
	min.u32 	%r634, %r622, %r633;
	ld.shared.u32 	%r635, [%r31+192];
	ld.shared.u32 	%r636, [%r48+12288];
	add.s32 	%r637, %r636, %r635;
	min.u32 	%r638, %r626, %r637;
	ld.shared.u32 	%r639, [%r62+12288];
	add.s32 	%r640, %r639, %r635;
	min.u32 	%r641, %r629, %r640;
	ld.shared.u32 	%r642, [%r40+192];
	add.s32 	%r643, %r636, %r642;
	min.u32 	%r644, %r632, %r643;
	add.s32 	%r645, %r639, %r642;
	min.u32 	%r646, %r634, %r645;
	ld.shared.u32 	%r647, [%r31+196];
	ld.shared.u32 	%r648, [%r48+12544];
	add.s32 	%r649, %r648, %r647;
	min.u32 	%r650, %r638, %r649;
	ld.shared.u32 	%r651, [%r62+12544];
	add.s32 	%r652, %r651, %r647;
	min.u32 	%r653, %r641, %r652;
	ld.shared.u32 	%r654, [%r40+196];
	add.s32 	%r655, %r648, %r654;
	min.u32 	%r656, %r644, %r655;
	add.s32 	%r657, %r651, %r654;
	min.u32 	%r658, %r646, %r657;
	ld.shared.u32 	%r659, [%r31+200];
	ld.shared.u32 	%r660, [%r48+12800];
	add.s32 	%r661, %r660, %r659;
	min.u32 	%r662, %r650, %r661;
	ld.shared.u32 	%r663, [%r62+12800];
	add.s32 	%r664, %r663, %r659;
	min.u32 	%r665, %r653, %r664;
	ld.shared.u32 	%r666, [%r40+200];
	add.s32 	%r667, %r660, %r666;
	min.u32 	%r668, %r656, %r667;
	add.s32 	%r669, %r663, %r666;
	min.u32 	%r670, %r658, %r669;
	ld.shared.u32 	%r671, [%r31+204];
	ld.shared.u32 	%r672, [%r48+13056];
	add.s32 	%r673, %r672, %r671;
	min.u32 	%r674, %r662, %r673;
	ld.shared.u32 	%r675, [%r62+13056];
	add.s32 	%r676, %r675, %r671;
	min.u32 	%r677, %r665, %r676;
	ld.shared.u32 	%r678, [%r40+204];
	add.s32 	%r679, %r672, %r678;
	min.u32 	%r680, %r668, %r679;
	add.s32 	%r681, %r675, %r678;
	min.u32 	%r682, %r670, %r681;
	ld.shared.u32 	%r683, [%r31+208];
	ld.shared.u32 	%r684, [%r48+13312];
	add.s32 	%r685, %r684, %r683;
	min.u32 	%r686, %r674, %r685;
	ld.shared.u32 	%r687, [%r62+13312];
	add.s32 	%r688, %r687, %r683;
	min.u32 	%r689, %r677, %r688;
	ld.shared.u32 	%r690, [%r40+208];
	add.s32 	%r691, %r684, %r690;
	min.u32 	%r692, %r680, %r691;
	add.s32 	%r693, %r687, %r690;
	min.u32 	%r694, %r682, %r693;
	ld.shared.u32 	%r695, [%r31+212];
	ld.shared.u32 	%r696, [%r48+13568];
	add.s32 	%r697, %r696, %r695;
	min.u32 	%r698, %r686, %r697;
	ld.shared.u32 	%r699, [%r62+13568];
	add.s32 	%r700, %r699, %r695;
	min.u32 	%r701, %r689, %r700;
	ld.shared.u32 	%r702, [%r40+212];
	add.s32 	%r703, %r696, %r702;
	min.u32 	%r704, %r692, %r703;
	add.s32 	%r705, %r699, %r702;
	min.u32 	%r706, %r694, %r705;
	ld.shared.u32 	%r707, [%r31+216];
	ld.shared.u32 	%r708, [%r48+13824];
	add.s32 	%r709, %r708, %r707;
	min.u32 	%r710, %r698, %r709;
	ld.shared.u32 	%r711, [%r62+13824];
	add.s32 	%r712, %r711, %r707;
	min.u32 	%r713, %r701, %r712;
	ld.shared.u32 	%r714, [%r40+216];
	add.s32 	%r715, %r708, %r714;
	min.u32 	%r716, %r704, %r715;
	add.s32 	%r717, %r711, %r714;
	min.u32 	%r718, %r706, %r717;
	ld.shared.u32 	%r719, [%r31+220];
	ld.shared.u32 	%r720, [%r48+14080];
	add.s32 	%r721, %r720, %r719;
	min.u32 	%r722, %r710, %r721;
	ld.shared.u32 	%r723, [%r62+14080];
	add.s32 	%r724, %r723, %r719;
	min.u32 	%r725, %r713, %r724;
	ld.shared.u32 	%r726, [%r40+220];
	add.s32 	%r727, %r720, %r726;
	min.u32 	%r728, %r716, %r727;
	add.s32 	%r729, %r723, %r726;
	min.u32 	%r730, %r718, %r729;
	ld.shared.u32 	%r731, [%r31+224];
	ld.shared.u32 	%r732, [%r48+14336];
	add.s32 	%r733, %r732, %r731;
	min.u32 	%r734, %r722, %r733;
	ld.shared.u32 	%r735, [%r62+14336];
	add.s32 	%r736, %r735, %r731;
	min.u32 	%r737, %r725, %r736;
	ld.shared.u32 	%r738, [%r40+224];
	add.s32 	%r739, %r732, %r738;
	min.u32 	%r740, %r728, %r739;
	add.s32 	%r741, %r735, %r738;
	min.u32 	%r742, %r730, %r741;
	ld.shared.u32 	%r743, [%r31+228];
	ld.shared.u32 	%r744, [%r48+14592];
	add.s32 	%r745, %r744, %r743;
	min.u32 	%r746, %r734, %r745;
	ld.shared.u32 	%r747, [%r62+14592];
	add.s32 	%r748, %r747, %r743;
	min.u32 	%r749, %r737, %r748;
	ld.shared.u32 	%r750, [%r40+228];
	add.s32 	%r751, %r744, %r750;
	min.u32 	%r752, %r740, %r751;
	add.s32 	%r753, %r747, %r750;
	min.u32 	%r754, %r742, %r753;
	ld.shared.u32 	%r755, [%r31+232];
	ld.shared.u32 	%r756, [%r48+14848];
	add.s32 	%r757, %r756, %r755;
	min.u32 	%r758, %r746, %r757;
	ld.shared.u32 	%r759, [%r62+14848];
	add.s32 	%r760, %r759, %r755;
	min.u32 	%r761, %r749, %r760;
	ld.shared.u32 	%r762, [%r40+232];
	add.s32 	%r763, %r756, %r762;
	min.u32 	%r764, %r752, %r763;
	add.s32 	%r765, %r759, %r762;
	min.u32 	%r766, %r754, %r765;
	ld.shared.u32 	%r767, [%r31+236];
	ld.shared.u32 	%r768, [%r48+15104];
	add.s32 	%r769, %r768, %r767;
	min.u32 	%r770, %r758, %r769;
	ld.shared.u32 	%r771, [%r62+15104];
	add.s32 	%r772, %r771, %r767;
	min.u32 	%r773, %r761, %r772;
	ld.shared.u32 	%r774, [%r40+236];
	add.s32 	%r775, %r768, %r774;
	min.u32 	%r776, %r764, %r775;
	add.s32 	%r777, %r771, %r774;
	min.u32 	%r778, %r766, %r777;
	ld.shared.u32 	%r779, [%r31+240];
	ld.shared.u32 	%r780, [%r48+15360];
	add.s32 	%r781, %r780, %r779;
	min.u32 	%r782, %r770, %r781;
	ld.shared.u32 	%r783, [%r62+15360];
	add.s32 	%r784, %r783, %r779;
	min.u32 	%r785, %r773, %r784;
	ld.shared.u32 	%r786, [%r40+240];
	add.s32 	%r787, %r780, %r786;
	min.u32 	%r788, %r776, %r787;
	add.s32 	%r789, %r783, %r786;
	min.u32 	%r790, %r778, %r789;
	ld.shared.u32 	%r791, [%r31+244];
	ld.shared.u32 	%r792, [%r48+15616];
	add.s32 	%r793, %r792, %r791;
	min.u32 	%r794, %r782, %r793;
	ld.shared.u32 	%r795, [%r62+15616];
	add.s32 	%r796, %r795, %r791;
	min.u32 	%r797, %r785, %r796;
	ld.shared.u32 	%r798, [%r40+244];
	add.s32 	%r799, %r792, %r798;
	min.u32 	%r800, %r788, %r799;
	add.s32 	%r801, %r795, %r798;
	min.u32 	%r802, %r790, %r801;
	ld.shared.u32 	%r803, [%r31+248];
	ld.shared.u32 	%r804, [%r48+15872];
	add.s32 	%r805, %r804, %r803;
	min.u32 	%r806, %r794, %r805;
	ld.shared.u32 	%r807, [%r62+15872];
	add.s32 	%r808, %r807, %r803;
	min.u32 	%r809, %r797, %r808;
	ld.shared.u32 	%r810, [%r40+248];
	add.s32 	%r811, %r804, %r810;
	min.u32 	%r812, %r800, %r811;
	add.s32 	%r813, %r807, %r810;
	min.u32 	%r814, %r802, %r813;
	ld.shared.u32 	%r815, [%r31+252];
	ld.shared.u32 	%r816, [%r48+16128];
	add.s32 	%r817, %r816, %r815;
	min.u32 	%r818, %r806, %r817;
	ld.shared.u32 	%r819, [%r62+16128];
	add.s32 	%r820, %r819, %r815;
	min.u32 	%r821, %r809, %r820;
	ld.shared.u32 	%r822, [%r40+252];
	add.s32 	%r823, %r816, %r822;
	min.u32 	%r824, %r812, %r823;
	add.s32 	%r825, %r819, %r822;
	min.u32 	%r826, %r814, %r825;
	st.global.u32 	[%rd4], %r818;
	st.global.u32 	[%rd6], %r821;
	st.global.u32 	[%rd8], %r824;
	st.global.u32 	[%rd9], %r826;
$L__BB2_2:
	ret;

}


// ===== COMPILED SASS (sm_100) =====

	.target	sm_100

	.elftype	@"ET_EXEC"


//--------------------- .note.nv.tkinfo           --------------------------
	.section	.note.nv.tkinfo,"",@"SHT_NOTE"
	.sectionflags	@"SHF_NOTE_NV_TKINFO"
	.tkinfo
        /*0018*/ 	.word	0x00000002
        /*0030*/ 	.string	""
        /*0030*/ 	.string	"ptxas"
        /*0030*/ 	.string	"Cuda compilation tools, release 13.0, V13.0.88"
        /*0030*/ 	.string	"Build cuda_13.0.r13.0/compiler.36424714_0"
        /*0030*/ 	.string	"-arch sm_100 -m 64 "



//--------------------- .note.nv.cuinfo           --------------------------
	.section	.note.nv.cuinfo,"",@"SHT_NOTE"
	.sectionflags	@"SHF_NOTE_NV_CUINFO"
        /*0018*/ 	.short	0x0002
        /*001a*/ 	.short	0x0064
        /*001c*/ 	.short	0x0082
	.zero		2


//--------------------- .nv.info                  --------------------------
	.section	.nv.info,"",@"SHT_CUDA_INFO"
	.align	4


	//----- nvinfo : EIATTR_REGCOUNT
	.align		4
        /*0000*/ 	.byte	0x04, 0x2f
        /*0002*/ 	.short	(.L_1 - .L_0)
	.align		4
.L_0:
        /*0004*/ 	.word	index@(_Z15calKernelPhase1Pjiiiii)
        /*0008*/ 	.word	0x0000001a


	//----- nvinfo : EIATTR_FRAME_SIZE
	.align		4
.L_1:
        /*000c*/ 	.byte	0x04, 0x11
        /*000e*/ 	.short	(.L_3 - .L_2)
	.align		4
.L_2:
        /*0010*/ 	.word	index@(_Z15calKernelPhase1Pjiiiii)
        /*0014*/ 	.word	0x00000000


	//----- nvinfo : EIATTR_REGCOUNT
	.align		4
.L_3:
        /*0018*/ 	.byte	0x04, 0x2f
        /*001a*/ 	.short	(.L_5 - .L_4)
	.align		4
.L_4:
        /*001c*/ 	.word	index@(_Z15calKernelPhase2Pjiiiiii)
        /*0020*/ 	.word	0x00000020


	//----- nvinfo : EIATTR_FRAME_SIZE
	.align		4
.L_5:
        /*0024*/ 	.byte	0x04, 0x11
        /*0026*/ 	.short	(.L_7 - .L_6)
	.align		4
.L_6:
        /*0028*/ 	.word	index@(_Z15calKernelPhase2Pjiiiiii)
        /*002c*/ 	.word	0x00000000


	//----- nvinfo : EIATTR_REGCOUNT
	.align		4
.L_7:
        /*0030*/ 	.byte	0x04, 0x2f
        /*0032*/ 	.short	(.L_9 - .L_8)
	.align		4
.L_8:
        /*0034*/ 	.word	index@(_Z15calKernelPhase3Pjiiiii)
        /*0038*/ 	.word	0x00000020


	//----- nvinfo : EIATTR_FRAME_SIZE
	.align		4
.L_9:
        /*003c*/ 	.byte	0x04, 0x11
        /*003e*/ 	.short	(.L_11 - .L_10)
	.align		4
.L_10:
        /*0040*/ 	.word	index@(_Z15calKernelPhase3Pjiiiii)
        /*0044*/ 	.word	0x00000000


	//----- nvinfo : EIATTR_MIN_STACK_SIZE
	.align		4
.L_11:
        /*0048*/ 	.byte	0x04, 0x12
        /*004a*/ 	.short	(.L_13 - .L_12)
	.align		4
.L_12:
        /*004c*/ 	.word	index@(_Z15calKernelPhase3Pjiiiii)
        /*0050*/ 	.word	0x00000000


	//----- nvinfo : EIATTR_MIN_STACK_SIZE
	.align		4
.L_13:
        /*0054*/ 	.byte	0x04, 0x12
        /*0056*/ 	.short	(.L_15 - .L_14)
	.align		4
.L_14:
        /*0058*/ 	.word	index@(_Z15calKernelPhase2Pjiiiiii)
        /*005c*/ 	.word	0x00000000


	//----- nvinfo : EIATTR_MIN_STACK_SIZE
	.align		4
.L_15:
        /*0060*/ 	.byte	0x04, 0x12
        /*0062*/ 	.short	(.L_17 - .L_16)
	.align		4
.L_16:
        /*0064*/ 	.word	index@(_Z15calKernelPhase1Pjiiiii)
        /*0068*/ 	.word	0x00000000
.L_17:


//--------------------- .nv.compat                --------------------------
	.section	.nv.compat,"",@"SHT_CUDA_COMPAT_INFO"
	.align	4
        /*0000*/ 	.byte	0x02, 0x09, 0x00, 0x00, 0x02, 0x02, 0x01, 0x00, 0x02, 0x05, 0x05, 0x00, 0x03, 0x07, 0x01, 0x01
        /*0010*/ 	.byte	0x02, 0x03, 0x00, 0x00, 0x02, 0x06, 0x01, 0x00, 0x04, 0x0b, 0x08, 0x00, 0x09, 0x00, 0x00, 0x00
        /*0020*/ 	.byte	0x00, 0x00, 0x00, 0x00


//--------------------- .nv.info._Z15calKernelPhase3Pjiiiii --------------------------
	.section	.nv.info._Z15calKernelPhase3Pjiiiii,"",@"SHT_CUDA_INFO"
	.sectionflags	@""
	.align	4


	//----- nvinfo : EIATTR_CUDA_API_VERSION
	.align		4
        /*0000*/ 	.byte	0x04, 0x37
        /*0002*/ 	.short	(.L_19 - .L_18)
.L_18:
        /*0004*/ 	.word	0x00000082


	//----- nvinfo : EIATTR_KPARAM_INFO
	.align		4
.L_19:
        /*0008*/ 	.byte	0x04, 0x17
        /*000a*/ 	.short	(.L_21 - .L_20)
.L_20:
        /*000c*/ 	.word	0x00000000
        /*0010*/ 	.short	0x0005
        /*0012*/ 	.short	0x0018
        /*0014*/ 	.byte	0x00, 0xf0, 0x11, 0x00


	//----- nvinfo : EIATTR_KPARAM_INFO
	.align		4
.L_21:
        /*0018*/ 	.byte	0x04, 0x17
        /*001a*/ 	.short	(.L_23 - .L_22)
.L_22:
        /*001c*/ 	.word	0x00000000
        /*0020*/ 	.short	0x0004
        /*0022*/ 	.short	0x0014
        /*0024*/ 	.byte	0x00, 0xf0, 0x11, 0x00


	//----- nvinfo : EIATTR_KPARAM_INFO
	.align		4
.L_23:
        /*0028*/ 	.byte	0x04, 0x17
        /*002a*/ 	.short	(.L_25 - .L_24)
.L_24:
        /*002c*/ 	.word	0x00000000
        /*0030*/ 	.short	0x0003
        /*0032*/ 	.short	0x0010
        /*0034*/ 	.byte	0x00, 0xf0, 0x11, 0x00


	//----- nvinfo : EIATTR_KPARAM_INFO
	.align		4
.L_25:
        /*0038*/ 	.byte	0x04, 0x17
        /*003a*/ 	.short	(.L_27 - .L_26)
.L_26:
        /*003c*/ 	.word	0x00000000
        /*0040*/ 	.short	0x0002
        /*0042*/ 	.short	0x000c
        /*0044*/ 	.byte	0x00, 0xf0, 0x11, 0x00


	//----- nvinfo : EIATTR_KPARAM_INFO
	.align		4
.L_27:
        /*0048*/ 	.byte	0x04, 0x17
        /*004a*/ 	.short	(.L_29 - .L_28)
.L_28:
        /*004c*/ 	.word	0x00000000
        /*0050*/ 	.short	0x0001
        /*0052*/ 	.short	0x0008
        /*0054*/ 	.byte	0x00, 0xf0, 0x11, 0x00


	//----- nvinfo : EIATTR_KPARAM_INFO
	.align		4
.L_29:
        /*0058*/ 	.byte	0x04, 0x17
        /*005a*/ 	.short	(.L_31 - .L_30)
.L_30:
        /*005c*/ 	.word	0x00000000
        /*0060*/ 	.short	0x0000
        /*0062*/ 	.short	0x0000
        /*0064*/ 	.byte	0x00, 0xf5, 0x21, 0x00


	//----- nvinfo : EIATTR_SPARSE_MMA_MASK
	.align		4
.L_31:
        /*0068*/ 	.byte	0x03, 0x50
        /*006a*/ 	.short	0x0000


	//----- nvinfo : EIATTR_MAXREG_COUNT
	.align		4
        /*006c*/ 	.byte	0x03, 0x1b
        /*006e*/ 	.short	0x00ff


	//----- nvinfo : EIATTR_NUM_BARRIERS
	.align		4
        /*0070*/ 	.byte	0x02, 0x4c
        /*0072*/ 	.byte	0x01
	.zero		1


	//----- nvinfo : EIATTR_MERCURY_ISA_VERSION
	.align		4
        /*0074*/ 	.byte	0x03, 0x5f
        /*0076*/ 	.short	0x0101


	//----- nvinfo : EIATTR_VRC_CTA_INIT_COUNT
	.align		4
        /*0078*/ 	.byte	0x02, 0x4a
	.zero		1
	.zero		1


	//----- nvinfo : EIATTR_EXIT_INSTR_OFFSETS
	.align		4
        /*007c*/ 	.byte	0x04, 0x1c
        /*007e*/ 	.short	(.L_33 - .L_32)


	//   ....[0]....
.L_32:
        /*0080*/ 	.word	0x00000090


	//   ....[1]....
        /*0084*/ 	.word	0x00001f10


	//----- nvinfo : EIATTR_CBANK_PARAM_SIZE
	.align		4
.L_33:
        /*0088*/ 	.byte	0x03, 0x19
        /*008a*/ 	.short	0x001c


	//----- nvinfo : EIATTR_PARAM_CBANK
	.align		4
        /*008c*/ 	.byte	0x04, 0x0a
        /*008e*/ 	.short	(.L_35 - .L_34)
	.align		4
.L_34:
        /*0090*/ 	.word	index@(.nv.constant0._Z15calKernelPhase3Pjiiiii)
        /*0094*/ 	.short	0x0380
        /*0096*/ 	.short	0x001c


	//----- nvinfo : EIATTR_SW_WAR
	.align		4
.L_35:
        /*0098*/ 	.byte	0x04, 0x36
        /*009a*/ 	.short	(.L_37 - .L_36)
.L_36:
        /*009c*/ 	.word	0x00000008
.L_37:


//--------------------- .nv.info._Z15calKernelPhase2Pjiiiiii --------------------------
	.section	.nv.info._Z15calKernelPhase2Pjiiiiii,"",@"SHT_CUDA_INFO"
	.sectionflags	@""
	.align	4


	//----- nvinfo : EIATTR_CUDA_API_VERSION
	.align		4
        /*0000*/ 	.byte	0x04, 0x37
        /*0002*/ 	.short	(.L_39 - .L_38)
.L_38:
        /*0004*/ 	.word	0x00000082


	//----- nvinfo : EIATTR_KPARAM_INFO
	.align		4
.L_39:
        /*0008*/ 	.byte	0x04, 0x17
        /*000a*/ 	.short	(.L_41 - .L_40)
.L_40:
        /*000c*/ 	.word	0x00000000
        /*0010*/ 	.short	0x0006
        /*0012*/ 	.short	0x001c
        /*0014*/ 	.byte	0x00, 0xf0, 0x11, 0x00


	//----- nvinfo : EIATTR_KPARAM_INFO
	.align		4
.L_41:
        /*0018*/ 	.byte	0x04, 0x17
        /*001a*/ 	.short	(.L_43 - .L_42)
.L_42:
        /*001c*/ 	.word	0x00000000
        /*0020*/ 	.short	0x0005
        /*0022*/ 	.short	0x0018
        /*0024*/ 	.byte	0x00, 0xf0, 0x11, 0x00


	//----- nvinfo : EIATTR_KPARAM_INFO
	.align		4
.L_43:
        /*0028*/ 	.byte	0x04, 0x17
        /*002a*/ 	.short	(.L_45 - .L_44)
.L_44:
        /*002c*/ 	.word	0x00000000
        /*0030*/ 	.short	0x0004
        /*0032*/ 	.short	0x0014
        /*0034*/ 	.byte	0x00, 0xf0, 0x11, 0x00


	//----- nvinfo : EIATTR_KPARAM_INFO
	.align		4
.L_45:
        /*0038*/ 	.byte	0x04, 0x17
        /*003a*/ 	.short	(.L_47 - .L_46)
.L_46:
        /*003c*/ 	.word	0x00000000
        /*0040*/ 	.short	0x0003
        /*0042*/ 	.short	0x0010
        /*0044*/ 	.byte	0x00, 0xf0, 0x11, 0x00


	//----- nvinfo : EIATTR_KPARAM_INFO
	.align		4
.L_47:
        /*0048*/ 	.byte	0x04, 0x17
        /*004a*/ 	.short	(.L_49 - .L_48)
.L_48:
        /*004c*/ 	.word	0x00000000
        /*0050*/ 	.short	0x0002
        /*0052*/ 	.short	0x000c
        /*0054*/ 	.byte	0x00, 0xf0, 0x11, 0x00


	//----- nvinfo : EIATTR_KPARAM_INFO
	.align		4
.L_49:
        /*0058*/ 	.byte	0x04, 0x17
        /*005a*/ 	.short	(.L_51 - .L_50)
.L_50:
        /*005c*/ 	.word	0x00000000
        /*0060*/ 	.short	0x0001
        /*0062*/ 	.short	0x0008
        /*0064*/ 	.byte	0x00, 0xf0, 0x11, 0x00


	//----- nvinfo : EIATTR_KPARAM_INFO
	.align		4
.L_51:
        /*0068*/ 	.byte	0x04, 0x17
        /*006a*/ 	.short	(.L_53 - .L_52)
.L_52:
        /*006c*/ 	.word	0x00000000
        /*0070*/ 	.short	0x0000
        /*0072*/ 	.short	0x0000
        /*0074*/ 	.byte	0x00, 0xf5, 0x21, 0x00


	//----- nvinfo : EIATTR_SPARSE_MMA_MASK
	.align		4
.L_53:
        /*0078*/ 	.byte	0x03, 0x50
        /*007a*/ 	.short	0x0000


	//----- nvinfo : EIATTR_MAXREG_COUNT
	.align		4
        /*007c*/ 	.byte	0x03, 0x1b
        /*007e*/ 	.short	0x00ff


	//----- nvinfo : EIATTR_NUM_BARRIERS
	.align		4
        /*0080*/ 	.byte	0x02, 0x4c
        /*0082*/ 	.byte	0x01
	.zero		1


	//----- nvinfo : EIATTR_MERCURY_ISA_VERSION
	.align		4
        /*0084*/ 	.byte	0x03, 0x5f
        /*0086*/ 	.short	0x0101


	//----- nvinfo : EIATTR_VRC_CTA_INIT_COUNT
	.align		4
        /*0088*/ 	.byte	0x02, 0x4a
	.zero		1
	.zero		1


	//----- nvinfo : EIATTR_EXIT_INSTR_OFFSETS
	.align		4
        /*008c*/ 	.byte	0x04, 0x1c
        /*008e*/ 	.short	(.L_55 - .L_54)


	//   ....[0]....
.L_54:
        /*0090*/ 	.word	0x00003a80


	//----- nvinfo : EIATTR_CBANK_PARAM_SIZE
	.align		4
.L_55:
        /*0094*/ 	.byte	0x03, 0x19
        /*0096*/ 	.short	0x0020


	//----- nvinfo : EIATTR_PARAM_CBANK
	.align		4
        /*0098*/ 	.byte	0x04, 0x0a
        /*009a*/ 	.short	(.L_57 - .L_56)
	.align		4
.L_56:
        /*009c*/ 	.word	index@(.nv.constant0._Z15calKernelPhase2Pjiiiiii)
        /*00a0*/ 	.short	0x0380
        /*00a2*/ 	.short	0x0020


	//----- nvinfo : EIATTR_SW_WAR
	.align		4
.L_57:
        /*00a4*/ 	.byte	0x04, 0x36
        /*00a6*/ 	.short	(.L_59 - .L_58)
.L_58:
        /*00a8*/ 	.word	0x00000008
.L_59:


//--------------------- .nv.info._Z15calKernelPhase1Pjiiiii --------------------------
	.section	.nv.info._Z15calKernelPhase1Pjiiiii,"",@"SHT_CUDA_INFO"
	.sectionflags	@""
	.align	4


	//----- nvinfo : EIATTR_CUDA_API_VERSION
	.align		4
        /*0000*/ 	.byte	0x04, 0x37
        /*0002*/ 	.short	(.L_61 - .L_60)
.L_60:
        /*0004*/ 	.word	0x00000082


	//----- nvinfo : EIATTR_KPARAM_INFO
	.align		4
.L_61:
        /*0008*/ 	.byte	0x04, 0x17
        /*000a*/ 	.short	(.L_63 - .L_62)
.L_62:
        /*000c*/ 	.word	0x00000000
        /*0010*/ 	.short	0x0005
        /*0012*/ 	.short	0x0018
        /*0014*/ 	.byte	0x00, 0xf0, 0x11, 0x00


	//----- nvinfo : EIATTR_KPARAM_INFO
	.align		4
.L_63:
        /*0018*/ 	.byte	0x04, 0x17
        /*001a*/ 	.short	(.L_65 - .L_64)
.L_64:
        /*001c*/ 	.word	0x00000000
        /*0020*/ 	.short	0x0004
        /*0022*/ 	.short	0x0014
        /*0024*/ 	.byte	0x00, 0xf0, 0x11, 0x00


	//----- nvinfo : EIATTR_KPARAM_INFO
	.align		4
.L_65:
        /*0028*/ 	.byte	0x04, 0x17
        /*002a*/ 	.short	(.L_67 - .L_66)
.L_66:
        /*002c*/ 	.word	0x00000000
        /*0030*/ 	.short	0x0003
        /*0032*/ 	.short	0x0010
        /*0034*/ 	.byte	0x00, 0xf0, 0x11, 0x00


	//----- nvinfo : EIATTR_KPARAM_INFO
	.align		4
.L_67:
        /*0038*/ 	.byte	0x04, 0x17
        /*003a*/ 	.short	(.L_69 - .L_68)
.L_68:
        /*003c*/ 	.word	0x00000000
        /*0040*/ 	.short	0x0002
        /*0042*/ 	.short	0x000c
        /*0044*/ 	.byte	0x00, 0xf0, 0x11, 0x00


	//----- nvinfo : EIATTR_KPARAM_INFO
	.align		4
.L_69:
        /*0048*/ 	.byte	0x04, 0x17
        /*004a*/ 	.short	(.L_71 - .L_70)
.L_70:
        /*004c*/ 	.word	0x00000000
        /*0050*/ 	.short	0x0001
        /*0052*/ 	.short	0x0008
        /*0054*/ 	.byte	0x00, 0xf0, 0x11, 0x00


	//----- nvinfo : EIATTR_KPARAM_INFO
	.align		4
.L_71:
        /*0058*/ 	.byte	0x04, 0x17
        /*005a*/ 	.short	(.L_73 - .L_72)
.L_72:
        /*005c*/ 	.word	0x00000000
        /*0060*/ 	.short	0x0000
        /*0062*/ 	.short	0x0000
        /*0064*/ 	.byte	0x00, 0xf5, 0x21, 0x00


	//----- nvinfo : EIATTR_SPARSE_MMA_MASK
	.align		4
.L_73:
        /*0068*/ 	.byte	0x03, 0x50
        /*006a*/ 	.short	0x0000


	//----- nvinfo : EIATTR_MAXREG_COUNT
	.align		4
        /*006c*/ 	.byte	0x03, 0x1b
        /*006e*/ 	.short	0x00ff


	//----- nvinfo : EIATTR_NUM_BARRIERS
	.align		4
        /*0070*/ 	.byte	0x02, 0x4c
        /*0072*/ 	.byte	0x01
	.zero		1


	//----- nvinfo : EIATTR_MERCURY_ISA_VERSION
	.align		4
        /*0074*/ 	.byte	0x03, 0x5f
        /*0076*/ 	.short	0x0101


	//----- nvinfo : EIATTR_VRC_CTA_INIT_COUNT
	.align		4
        /*0078*/ 	.byte	0x02, 0x4a
	.zero		1
	.zero		1


	//----- nvinfo : EIATTR_EXIT_INSTR_OFFSETS
	.align		4
        /*007c*/ 	.byte	0x04, 0x1c
        /*007e*/ 	.short	(.L_75 - .L_74)


	//   ....[0]....
.L_74:
        /*0080*/ 	.word	0x000008b0


	//----- nvinfo : EIATTR_CBANK_PARAM_SIZE
	.align		4
.L_75:
        /*0084*/ 	.byte	0x03, 0x19
        /*0086*/ 	.short	0x001c


	//----- nvinfo : EIATTR_PARAM_CBANK
	.align		4
        /*0088*/ 	.byte	0x04, 0x0a
        /*008a*/ 	.short	(.L_77 - .L_76)
	.align		4
.L_76:
        /*008c*/ 	.word	index@(.nv.constant0._Z15calKernelPhase1Pjiiiii)
        /*0090*/ 	.short	0x0380
        /*0092*/ 	.short	0x001c


	//----- nvinfo : EIATTR_SW_WAR
	.align		4
.L_77:
        /*0094*/ 	.byte	0x04, 0x36
        /*0096*/ 	.short	(.L_79 - .L_78)
.L_78:
        /*0098*/ 	.word	0x00000008
.L_79:


//--------------------- .nv.callgraph             --------------------------
	.section	.nv.callgraph,"",@"SHT_CUDA_CALLGRAPH"
	.align	4
	.sectionentsize	8
	.align		4
        /*0000*/ 	.word	0x00000000
	.align		4
        /*0004*/ 	.word	0xffffffff
	.align		4
        /*0008*/ 	.word	0x00000000
	.align		4
        /*000c*/ 	.word	0xfffffffe
	.align		4
        /*0010*/ 	.word	0x00000000
	.align		4
        /*0014*/ 	.word	0xfffffffd
	.align		4
        /*0018*/ 	.word	0x00000000
	.align		4
        /*001c*/ 	.word	0xfffffffc


//--------------------- .text._Z15calKernelPhase3Pjiiiii --------------------------
	.section	.text._Z15calKernelPhase3Pjiiiii,"ax",@progbits
	.align	128
        .global         _Z15calKernelPhase3Pjiiiii
        .type           _Z15calKernelPhase3Pjiiiii,@function
        .size           _Z15calKernelPhase3Pjiiiii,(.L_x_8 - _Z15calKernelPhase3Pjiiiii)
        .other          _Z15calKernelPhase3Pjiiiii,@"STO_CUDA_ENTRY STV_DEFAULT"
_Z15calKernelPhase3Pjiiiii:
.text._Z15calKernelPhase3Pjiiiii:
[----:B------:R-:W-:Y:S08]  /*0000*/  LDC R1, c[0x0][0x37c] ;  /* 0x0000df00ff017b82 */ /* 0x000ff00000000800 */
[----:B------:R-:W0:Y:S08]  /*0010*/  S2UR UR4, SR_CTAID.X ;  /* 0x00000000000479c3 */ /* 0x000e300000002500 */
[----:B------:R-:W0:Y:S08]  /*0020*/  LDC R17, c[0x0][0x398] ;  /* 0x0000e600ff117b82 */ /* 0x000e300000000800 */
[----:B------:R-:W1:Y:S08]  /*0030*/  S2UR UR5, SR_CTAID.Y ;  /* 0x00000000000579c3 */ /* 0x000e700000002600 */
[----:B------:R-:W1:Y:S01]  /*0040*/  LDC.64 R6, c[0x0][0x390] ;  /* 0x0000e400ff067b82 */ /* 0x000e620000000a00 */
[----:B0-----:R-:W-:-:S02]  /*0050*/  VIADD R17, R17, UR4 ;  /* 0x0000000411117c36 */ /* 0x001fc40008000000 */
[----:B-1----:R-:W-:-:S03]  /*0060*/  VIADD R0, R7, UR5 ;  /* 0x0000000507007c36 */ /* 0x002fc60008000000 */
[----:B------:R-:W-:-:S04]  /*0070*/  ISETP.NE.AND P0, PT, R17, R6, PT ;  /* 0x000000061100720c */ /* 0x000fc80003f05270 */
[----:B------:R-:W-:-:S13]  /*0080*/  ISETP.EQ.OR P0, PT, R0, R6, !P0 ;  /* 0x000000060000720c */ /* 0x000fda0004702670 */
[----:B------:R-:W-:Y:S05]  /*0090*/  @P0 EXIT ;  /* 0x000000000000094d */ /* 0x000fea0003800000 */
[----:B------:R-:W0:Y:S01]  /*00a0*/  S2R R7, SR_TID.Y ;  /* 0x0000000000077919 */ /* 0x000e220000002200 */
[----:B------:R-:W1:Y:S01]  /*00b0*/  LDC.64 R2, c[0x0][0x388] ;  /* 0x0000e200ff027b82 */ /* 0x000e620000000a00 */
[----:B------:R-:W2:Y:S01]  /*00c0*/  LDCU.64 UR8, c[0x0][0x358] ;  /* 0x00006b00ff0877ac */ /* 0x000ea20008000a00 */
[----:B------:R-:W3:Y:S06]  /*00d0*/  S2R R5, SR_TID.X ;  /* 0x0000000000057919 */ /* 0x000eec0000002100 */
[----:B------:R-:W4:Y:S01]  /*00e0*/  LDC.64 R22, c[0x0][0x380] ;  /* 0x0000e000ff167b82 */ /* 0x000f220000000a00 */
[----:B0-----:R-:W-:-:S02]  /*00f0*/  IMAD R0, R0, 0x40, R7 ;  /* 0x0000004000007824 */ /* 0x001fc400078e0207 */
[----:B---3--:R-:W-:Y:S02]  /*0100*/  IMAD R15, R6, 0x40, R5 ;  /* 0x00000040060f7824 */ /* 0x008fe400078e0205 */
[C---:B-1----:R-:W-:Y:S02]  /*0110*/  IMAD.IADD R19, R0.reuse, 0x1, R3 ;  /* 0x0000000100137824 */ /* 0x042fe400078e0203 */
[----:B------:R-:W-:Y:S02]  /*0120*/  IMAD R11, R0, R2, R15 ;  /* 0x00000002000b7224 */ /* 0x000fe400078e020f */
[----:B------:R-:W-:Y:S02]  /*0130*/  IMAD R6, R6, 0x40, R7 ;  /* 0x0000004006067824 */ /* 0x000fe400078e0207 */
[----:B----4-:R-:W-:-:S04]  /*0140*/  IMAD.WIDE R10, R11, 0x4, R22 ;  /* 0x000000040b0a7825 */ /* 0x010fc800078e0216 */
[----:B------:R-:W-:Y:S01]  /*0150*/  IMAD R17, R17, 0x40, R5 ;  /* 0x0000004011117824 */ /* 0x000fe200078e0205 */
[----:B--2---:R0:W2:Y:S01]  /*0160*/  LDG.E R9, desc[UR8][R10.64] ;  /* 0x000000080a097981 */ /* 0x0040a2000c1e1900 */
[-C--:B------:R-:W-:Y:S02]  /*0170*/  IMAD R25, R19, R2.reuse, R15 ;  /* 0x0000000213197224 */ /* 0x080fe400078e020f */
[C---:B------:R-:W-:Y:S02]  /*0180*/  IMAD.IADD R8, R6.reuse, 0x1, R3 ;  /* 0x0000000106087824 */ /* 0x040fe400078e0203 */
[----:B------:R-:W-:Y:S02]  /*0190*/  IMAD R15, R6, R2, R17 ;  /* 0x00000002060f7224 */ /* 0x000fe400078e0211 */
[----:B------:R-:W-:-:S04]  /*01a0*/  IMAD.WIDE R24, R25, 0x4, R22 ;  /* 0x0000000419187825 */ /* 0x000fc800078e0216 */
[----:B------:R-:W-:Y:S01]  /*01b0*/  IMAD.WIDE R12, R3, 0x4, R10 ;  /* 0x00000004030c7825 */ /* 0x000fe200078e020a */
[----:B------:R-:W3:Y:S03]  /*01c0*/  LDG.E R6, desc[UR8][R24.64] ;  /* 0x0000000818067981 */ /* 0x000ee6000c1e1900 */
[----:B------:R-:W-:Y:S01]  /*01d0*/  IMAD R29, R8, R2, R17 ;  /* 0x00000002081d7224 */ /* 0x000fe200078e0211 */
[----:B------:R-:W4:Y:S01]  /*01e0*/  LDG.E R4, desc[UR8][R12.64] ;  /* 0x000000080c047981 */ /* 0x000f22000c1e1900 */
[----:B------:R-:W-:-:S04]  /*01f0*/  IMAD.WIDE R14, R15, 0x4, R22 ;  /* 0x000000040f0e7825 */ /* 0x000fc800078e0216 */
[----:B------:R-:W-:-:S04]  /*0200*/  IMAD.WIDE R28, R29, 0x4, R22 ;  /* 0x000000041d1c7825 */ /* 0x000fc800078e0216 */
[----:B0-----:R-:W-:-:S04]  /*0210*/  IMAD.WIDE R10, R3, 0x4, R24 ;  /* 0x00000004030a7825 */ /* 0x001fc800078e0218 */
[C---:B------:R-:W-:Y:S01]  /*0220*/  IMAD.WIDE R20, R3.reuse, 0x4, R14 ;  /* 0x0000000403147825 */ /* 0x040fe200078e020e */
[----:B------:R0:W5:Y:S04]  /*0230*/  LDG.E R8, desc[UR8][R10.64] ;  /* 0x000000080a087981 */ /* 0x000168000c1e1900 */
[----:B------:R-:W5:Y:S04]  /*0240*/  LDG.E R14, desc[UR8][R14.64] ;  /* 0x000000080e0e7981 */ /* 0x000f68000c1e1900 */
[----:B------:R1:W5:Y:S01]  /*0250*/  LDG.E R18, desc[UR8][R20.64] ;  /* 0x0000000814127981 */ /* 0x000362000c1e1900 */
[----:B0-----:R-:W-:-:S03]  /*0260*/  IMAD.WIDE R10, R3, 0x4, R28 ;  /* 0x00000004030a7825 */ /* 0x001fc600078e021c */
[----:B------:R-:W5:Y:S04]  /*0270*/  LDG.E R28, desc[UR8][R28.64] ;  /* 0x000000081c1c7981 */ /* 0x000f68000c1e1900 */
[----:B------:R0:W5:Y:S01]  /*0280*/  LDG.E R12, desc[UR8][R10.64] ;  /* 0x000000080a0c7981 */ /* 0x000162000c1e1900 */
[-CC-:B------:R-:W-:Y:S02]  /*0290*/  IMAD R27, R0, R2.reuse, R17.reuse ;  /* 0x00000002001b7224 */ /* 0x180fe400078e0211 */
[----:B------:R-:W-:Y:S02]  /*02a0*/  IMAD R17, R19, R2, R17 ;  /* 0x0000000213117224 */ /* 0x000fe400078e0211 */
[----:B------:R-:W-:-:S04]  /*02b0*/  IMAD.WIDE R26, R27, 0x4, R22 ;  /* 0x000000041b1a7825 */ /* 0x000fc800078e0216 */
[----:B------:R-:W-:Y:S01]  /*02c0*/  IMAD.WIDE R22, R17, 0x4, R22 ;  /* 0x0000000411167825 */ /* 0x000fe200078e0216 */
[----:B------:R-:W5:Y:S03]  /*02d0*/  LDG.E R13, desc[UR8][R26.64] ;  /* 0x000000081a0d7981 */ /* 0x000f66000c1e1900 */
[C---:B------:R-:W-:Y:S01]  /*02e0*/  IMAD.WIDE R24, R3.reuse, 0x4, R26 ;  /* 0x0000000403187825 */ /* 0x040fe200078e021a */
[----:B------:R-:W5:Y:S04]  /*02f0*/  LDG.E R17, desc[UR8][R22.64] ;  /* 0x0000000816117981 */ /* 0x000f68000c1e1900 */
[----:B------:R-:W5:Y:S01]  /*0300*/  LDG.E R15, desc[UR8][R24.64] ;  /* 0x00000008180f7981 */ /* 0x000f62000c1e1900 */
[----:B-1----:R-:W-:-:S05]  /*0310*/  IMAD.WIDE R20, R3, 0x4, R22 ;  /* 0x0000000403147825 */ /* 0x002fca00078e0216 */
[----:B------:R-:W5:Y:S01]  /*0320*/  LDG.E R19, desc[UR8][R20.64] ;  /* 0x0000000814137981 */ /* 0x000f62000c1e1900 */
[----:B------:R-:W1:Y:S01]  /*0330*/  S2UR UR5, SR_CgaCtaId ;  /* 0x00000000000579c3 */ /* 0x000e620000008800 */
[----:B------:R-:W-:Y:S02]  /*0340*/  UMOV UR4, 0x400 ;  /* 0x0000040000047882 */ /* 0x000fe40000000000 */
[----:B-1----:R-:W-:Y:S02]  /*0350*/  ULEA UR6, UR5, UR4, 0x18 ;  /* 0x0000000405067291 */ /* 0x002fe4000f8ec0ff */
[----:B------:R-:W-:-:S04]  /*0360*/  UIADD3 UR4, UPT, UPT, UR4, 0x4000, URZ ;  /* 0x0000400004047890 */ /* 0x000fc8000fffe0ff */
[----:B------:R-:W-:Y:S01]  /*0370*/  LEA R16, R7, UR6, 0x8 ;  /* 0x0000000607107c11 */ /* 0x000fe2000f8e40ff */
[----:B------:R-:W-:-:S04]  /*0380*/  ULEA UR4, UR5, UR4, 0x18 ;  /* 0x0000000405047291 */ /* 0x000fc8000f8ec0ff */
[--C-:B0-----:R-:W-:Y:S02]  /*0390*/  IMAD R10, R5, 0x4, R16.reuse ;  /* 0x00000004050a7824 */ /* 0x101fe400078e0210 */
[----:B------:R-:W-:Y:S01]  /*03a0*/  IMAD R0, R3, 0x100, R16 ;  /* 0x0000010003007824 */ /* 0x000fe200078e0210 */
[----:B------:R-:W-:Y:S01]  /*03b0*/  LEA R2, R5, UR4, 0x2 ;  /* 0x0000000405027c11 */ /* 0x000fe2000f8e10ff */
[----:B------:R-:W-:Y:S02]  /*03c0*/  IMAD R11, R3, 0x4, R10 ;  /* 0x00000004030b7824 */ /* 0x000fe400078e020a */
[----:B------:R-:W-:Y:S02]  /*03d0*/  IMAD R5, R5, 0x4, R0 ;  /* 0x0000000405057824 */ /* 0x000fe400078e0200 */
[----:B------:R-:W-:Y:S02]  /*03e0*/  IMAD R29, R7, 0x100, R2 ;  /* 0x00000100071d7824 */ /* 0x000fe400078e0202 */
[C---:B------:R-:W-:Y:S01]  /*03f0*/  IMAD R7, R3.reuse, 0x4, R5 ;  /* 0x0000000403077824 */ /* 0x040fe200078e0205 */
[----:B--2---:R0:W-:Y:S02]  /*0400*/  STS [R10], R9 ;  /* 0x000000090a007388 */ /* 0x0041e40000000800 */
[----:B0-----:R-:W-:-:S02]  /*0410*/  IMAD R9, R3, 0x4, R29 ;  /* 0x0000000403097824 */ /* 0x001fc400078e021d */
[----:B----4-:R-:W-:Y:S04]  /*0420*/  STS [R11], R4 ;  /* 0x000000040b007388 */ /* 0x010fe80000000800 */
[----:B---3--:R0:W-:Y:S02]  /*0430*/  STS [R5], R6 ;  /* 0x0000000605007388 */ /* 0x0081e40000000800 */
[C---:B0-----:R-:W-:Y:S02]  /*0440*/  IMAD R5, R3.reuse, 0x100, R29 ;  /* 0x0000010003057824 */ /* 0x041fe400078e021d */
[----:B-----5:R-:W-:Y:S02]  /*0450*/  STS [R7], R8 ;  /* 0x0000000807007388 */ /* 0x020fe40000000800 */
[----:B------:R-:W-:-:S02]  /*0460*/  IMAD R10, R3, 0x4, R5 ;  /* 0x00000004030a7824 */ /* 0x000fc400078e0205 */
[----:B------:R-:W-:Y:S04]  /*0470*/  STS [R29], R14 ;  /* 0x0000000e1d007388 */ /* 0x000fe80000000800 */
[----:B------:R-:W-:Y:S04]  /*0480*/  STS [R9], R18 ;  /* 0x0000001209007388 */ /* 0x000fe80000000800 */
[----:B------:R-:W-:Y:S04]  /*0490*/  STS [R5], R28 ;  /* 0x0000001c05007388 */ /* 0x000fe80000000800 */
[----:B------:R-:W-:Y:S01]  /*04a0*/  STS [R10], R12 ;  /* 0x0000000c0a007388 */ /* 0x000fe20000000800 */
[----:B------:R-:W-:Y:S01]  /*04b0*/  BAR.SYNC.DEFER_BLOCKING 0x0 ;  /* 0x0000000000007b1d */ /* 0x000fe20000010000 */
[----:B------:R-:W-:-:S05]  /*04c0*/  IMAD R3, R3, 0x4, R2 ;  /* 0x0000000403037824 */ /* 0x000fca00078e0202 */
[----:B------:R-:W-:Y:S04]  /*04d0*/  LDS R12, [R2] ;  /* 0x00000000020c7984 */ /* 0x000fe80000000800 */
[----:B------:R-:W0:Y:S04]  /*04e0*/  LDS.128 R4, [R16] ;  /* 0x0000000010047984 */ /* 0x000e280000000c00 */
[----:B------:R-:W1:Y:S04]  /*04f0*/  LDS.128 R8, [R0] ;  /* 0x0000000000087984 */ /* 0x000e680000000c00 */
[----:B------:R-:W2:Y:S04]  /*0500*/  LDS R18, [R2+0x100] ;  /* 0x0001000002127984 */ /* 0x000ea80000000800 */
[----:B------:R-:W3:Y:S04]  /*0510*/  LDS R29, [R3] ;  /* 0x00000000031d7984 */ /* 0x000ee80000000800 */
[----:B------:R-:W4:Y:S01]  /*0520*/  LDS R14, [R3+0x100] ;  /* 0x00010000030e7984 */ /* 0x000f220000000800 */
[----:B0-----:R-:W-:-:S02]  /*0530*/  VIADDMNMX.U32 R13, R12, R4, R13, PT ;  /* 0x000000040c0d7246 */ /* 0x001fc4000380000d */
[----:B-1----:R-:W-:Y:S02]  /*0540*/  VIADDMNMX.U32 R17, R12, R8, R17, PT ;  /* 0x000000080c117246 */ /* 0x002fe40003800011 */
[----:B------:R-:W-:Y:S01]  /*0550*/  LDS R12, [R2+0x300] ;  /* 0x00030000020c7984 */ /* 0x000fe20000000800 */
[C---:B--2---:R-:W-:Y:S02]  /*0560*/  VIADDMNMX.U32 R13, R18.reuse, R5, R13, PT ;  /* 0x00000005120d7246 */ /* 0x044fe4000380000d */
[----:B------:R-:W-:Y:S02]  /*0570*/  VIADDMNMX.U32 R18, R18, R9, R17, PT ;  /* 0x0000000912127246 */ /* 0x000fe40003800011 */
[----:B---3--:R-:W-:Y:S01]  /*0580*/  VIADDMNMX.U32 R4, R29, R4, R15, PT ;  /* 0x000000041d047246 */ /* 0x008fe2000380000f */
[----:B------:R-:W0:Y:S04]  /*0590*/  LDS R17, [R2+0x200] ;  /* 0x0002000002117984 */ /* 0x000e280000000800 */
[----:B------:R-:W1:Y:S01]  /*05a0*/  LDS R15, [R3+0x200] ;  /* 0x00020000030f7984 */ /* 0x000e620000000800 */
[----:B----4-:R-:W-:-:S03]  /*05b0*/  VIADDMNMX.U32 R5, R14, R5, R4, PT ;  /* 0x000000050e057246 */ /* 0x010fc60003800004 */
[----:B------:R-:W2:Y:S01]  /*05c0*/  LDS R4, [R3+0x300] ;  /* 0x0003000003047984 */ /* 0x000ea20000000800 */
[----:B------:R-:W-:-:S03]  /*05d0*/  VIADDMNMX.U32 R19, R29, R8, R19, PT ;  /* 0x000000081d137246 */ /* 0x000fc60003800013 */
[----:B------:R-:W-:Y:S01]  /*05e0*/  LDS R29, [R3+0x3e00] ;  /* 0x003e0000031d7984 */ /* 0x000fe20000000800 */
[----:B------:R-:W-:Y:S02]  /*05f0*/  VIADDMNMX.U32 R19, R14, R9, R19, PT ;  /* 0x000000090e137246 */ /* 0x000fe40003800013 */
[C---:B0-----:R-:W-:Y:S02]  /*0600*/  VIADDMNMX.U32 R8, R17.reuse, R6, R13, PT ;  /* 0x0000000611087246 */ /* 0x041fe4000380000d */
[----:B------:R-:W-:Y:S02]  /*0610*/  VIADDMNMX.U32 R9, R17, R10, R18, PT ;  /* 0x0000000a11097246 */ /* 0x000fe40003800012 */
[C---:B-1----:R-:W-:Y:S01]  /*0620*/  VIADDMNMX.U32 R6, R15.reuse, R6, R5, PT ;  /* 0x000000060f067246 */ /* 0x042fe20003800005 */
[----:B------:R-:W-:Y:S01]  /*0630*/  LDS R17, [R3+0x400] ;  /* 0x0004000003117984 */ /* 0x000fe20000000800 */
[----:B------:R-:W-:Y:S02]  /*0640*/  VIADDMNMX.U32 R5, R15, R10, R19, PT ;  /* 0x0000000a0f057246 */ /* 0x000fe40003800013 */
[C---:B------:R-:W-:Y:S01]  /*0650*/  VIADDMNMX.U32 R8, R12.reuse, R7, R8, PT ;  /* 0x000000070c087246 */ /* 0x040fe20003800008 */
[----:B------:R-:W-:Y:S01]  /*0660*/  LDS R19, [R2+0x400] ;  /* 0x0004000002137984 */ /* 0x000fe20000000800 */
[----:B------:R-:W-:-:S02]  /*0670*/  VIADDMNMX.U32 R9, R12, R11, R9, PT ;  /* 0x0000000b0c097246 */ /* 0x000fc40003800009 */
[C---:B--2---:R-:W-:Y:S01]  /*0680*/  VIADDMNMX.U32 R10, R4.reuse, R7, R6, PT ;  /* 0x00000007040a7246 */ /* 0x044fe20003800006 */
[----:B------:R-:W0:Y:S01]  /*0690*/  LDS.128 R12, [R16+0x10] ;  /* 0x00001000100c7984 */ /* 0x000e220000000c00 */
[----:B------:R-:W-:-:S03]  /*06a0*/  VIADDMNMX.U32 R11, R4, R11, R5, PT ;  /* 0x0000000b040b7246 */ /* 0x000fc60003800005 */
[----:B------:R-:W1:Y:S04]  /*06b0*/  LDS.128 R4, [R0+0x10] ;  /* 0x0000100000047984 */ /* 0x000e680000000c00 */
[----:B------:R-:W2:Y:S01]  /*06c0*/  LDS R18, [R2+0x500] ;  /* 0x0005000002127984 */ /* 0x000ea20000000800 */
[-C--:B0-----:R-:W-:Y:S02]  /*06d0*/  VIADDMNMX.U32 R8, R19, R12.reuse, R8, PT ;  /* 0x0000000c13087246 */ /* 0x081fe40003800008 */
[----:B------:R-:W-:Y:S02]  /*06e0*/  VIADDMNMX.U32 R12, R17, R12, R10, PT ;  /* 0x0000000c110c7246 */ /* 0x000fe4000380000a */
[-C--:B-1----:R-:W-:Y:S01]  /*06f0*/  VIADDMNMX.U32 R19, R19, R4.reuse, R9, PT ;  /* 0x0000000413137246 */ /* 0x082fe20003800009 */
[----:B------:R-:W0:Y:S01]  /*0700*/  LDS R10, [R3+0x500] ;  /* 0x00050000030a7984 */ /* 0x000e220000000800 */
[----:B------:R-:W-:-:S02]  /*0710*/  VIADDMNMX.U32 R11, R17, R4, R11, PT ;  /* 0x00000004110b7246 */ /* 0x000fc4000380000b */
[C---:B--2---:R-:W-:Y:S01]  /*0720*/  VIADDMNMX.U32 R9, R18.reuse, R13, R8, PT ;  /* 0x0000000d12097246 */ /* 0x044fe20003800008 */
[----:B------:R-:W1:Y:S01]  /*0730*/  LDS R17, [R3+0x600] ;  /* 0x0006000003117984 */ /* 0x000e620000000800 */
[----:B------:R-:W-:-:S03]  /*0740*/  VIADDMNMX.U32 R18, R18, R5, R19, PT ;  /* 0x0000000512127246 */ /* 0x000fc60003800013 */
[----:B------:R-:W2:Y:S04]  /*0750*/  LDS R19, [R2+0x600] ;  /* 0x0006000002137984 */ /* 0x000ea80000000800 */
[----:B------:R-:W3:Y:S04]  /*0760*/  LDS R8, [R2+0x700] ;  /* 0x0007000002087984 */ /* 0x000ee80000000800 */
[----:B------:R-:W4:Y:S01]  /*0770*/  LDS R4, [R3+0x700] ;  /* 0x0007000003047984 */ /* 0x000f220000000800 */
[C---:B0-----:R-:W-:Y:S02]  /*0780*/  VIADDMNMX.U32 R11, R10.reuse, R5, R11, PT ;  /* 0x000000050a0b7246 */ /* 0x041fe4000380000b */
[----:B------:R-:W-:-:S02]  /*0790*/  VIADDMNMX.U32 R12, R10, R13, R12, PT ;  /* 0x0000000d0a0c7246 */ /* 0x000fc4000380000c */
[C---:B-1----:R-:W-:Y:S02]  /*07a0*/  VIADDMNMX.U32 R11, R17.reuse, R6, R11, PT ;  /* 0x00000006110b7246 */ /* 0x042fe4000380000b */
[-C--:B------:R-:W-:Y:S02]  /*07b0*/  VIADDMNMX.U32 R12, R17, R14.reuse, R12, PT ;  /* 0x0000000e110c7246 */ /* 0x080fe4000380000c */
[C---:B--2---:R-:W-:Y:S01]  /*07c0*/  VIADDMNMX.U32 R9, R19.reuse, R14, R9, PT ;  /* 0x0000000e13097246 */ /* 0x044fe20003800009 */
[----:B------:R-:W-:Y:S01]  /*07d0*/  LDS R17, [R3+0x800] ;  /* 0x0008000003117984 */ /* 0x000fe20000000800 */
[----:B------:R-:W-:Y:S02]  /*07e0*/  VIADDMNMX.U32 R5, R19, R6, R18, PT ;  /* 0x0000000613057246 */ /* 0x000fe40003800012 */
[C---:B---3--:R-:W-:Y:S01]  /*07f0*/  VIADDMNMX.U32 R19, R8.reuse, R15, R9, PT ;  /* 0x0000000f08137246 */ /* 0x048fe20003800009 */
[----:B------:R-:W-:Y:S01]  /*0800*/  LDS R18, [R2+0x800] ;  /* 0x0008000002127984 */ /* 0x000fe20000000800 */
[----:B------:R-:W-:-:S02]  /*0810*/  VIADDMNMX.U32 R5, R8, R7, R5, PT ;  /* 0x0000000708057246 */ /* 0x000fc40003800005 */
[C---:B----4-:R-:W-:Y:S02]  /*0820*/  VIADDMNMX.U32 R7, R4.reuse, R7, R11, PT ;  /* 0x0000000704077246 */ /* 0x050fe4000380000b */
[----:B------:R-:W-:Y:S01]  /*0830*/  VIADDMNMX.U32 R6, R4, R15, R12, PT ;  /* 0x0000000f04067246 */ /* 0x000fe2000380000c */
[----:B------:R-:W0:Y:S04]  /*0840*/  LDS.128 R8, [R16+0x20] ;  /* 0x0000200010087984 */ /* 0x000e280000000c00 */
[----:B------:R-:W1:Y:S01]  /*0850*/  LDS.128 R12, [R0+0x20] ;  /* 0x00002000000c7984 */ /* 0x000e620000000c00 */
[-C--:B0-----:R-:W-:Y:S02]  /*0860*/  VIADDMNMX.U32 R4, R18, R8.reuse, R19, PT ;  /* 0x0000000812047246 */ /* 0x081fe40003800013 */
[----:B------:R-:W-:-:S02]  /*0870*/  VIADDMNMX.U32 R8, R17, R8, R6, PT ;  /* 0x0000000811087246 */ /* 0x000fc40003800006 */
[-C--:B-1----:R-:W-:Y:S01]  /*0880*/  VIADDMNMX.U32 R19, R18, R12.reuse, R5, PT ;  /* 0x0000000c12137246 */ /* 0x082fe20003800005 */
[----:B------:R-:W-:Y:S04]  /*0890*/  LDS R6, [R3+0x900] ;  /* 0x0009000003067984 */ /* 0x000fe80000000800 */
[----:B------:R-:W0:Y:S01]  /*08a0*/  LDS R18, [R2+0x900] ;  /* 0x0009000002127984 */ /* 0x000e220000000800 */
[----:B------:R-:W-:-:S03]  /*08b0*/  VIADDMNMX.U32 R17, R17, R12, R7, PT ;  /* 0x0000000c11117246 */ /* 0x000fc60003800007 */
[----:B------:R-:W1:Y:S04]  /*08c0*/  LDS R7, [R2+0xa00] ;  /* 0x000a000002077984 */ /* 0x000e680000000800 */
[----:B------:R-:W2:Y:S04]  /*08d0*/  LDS R5, [R3+0xa00] ;  /* 0x000a000003057984 */ /* 0x000ea80000000800 */
[----:B------:R-:W3:Y:S01]  /*08e0*/  LDS R12, [R2+0xb00] ;  /* 0x000b0000020c7984 */ /* 0x000ee20000000800 */
[C---:B0-----:R-:W-:Y:S02]  /*08f0*/  VIADDMNMX.U32 R4, R18.reuse, R9, R4, PT ;  /* 0x0000000912047246 */ /* 0x041fe40003800004 */
[----:B------:R-:W-:-:S02]  /*0900*/  VIADDMNMX.U32 R18, R18, R13, R19, PT ;  /* 0x0000000d12127246 */ /* 0x000fc40003800013 */
[C---:B------:R-:W-:Y:S02]  /*0910*/  VIADDMNMX.U32 R19, R6.reuse, R9, R8, PT ;  /* 0x0000000906137246 */ /* 0x040fe40003800008 */
[----:B------:R-:W0:Y:S01]  /*0920*/  LDS R8, [R3+0xb00] ;  /* 0x000b000003087984 */ /* 0x000e220000000800 */
[----:B------:R-:W-:Y:S02]  /*0930*/  VIADDMNMX.U32 R17, R6, R13, R17, PT ;  /* 0x0000000d06117246 */ /* 0x000fe40003800011 */
[-C--:B-1----:R-:W-:Y:S01]  /*0940*/  VIADDMNMX.U32 R9, R7, R10.reuse, R4, PT ;  /* 0x0000000a07097246 */ /* 0x082fe20003800004 */
[----:B------:R-:W-:Y:S01]  /*0950*/  LDS R13, [R2+0xc00] ;  /* 0x000c0000020d7984 */ /* 0x000fe20000000800 */
[----:B--2---:R-:W-:Y:S02]  /*0960*/  VIADDMNMX.U32 R10, R5, R10, R19, PT ;  /* 0x0000000a050a7246 */ /* 0x004fe40003800013 */
[-C--:B------:R-:W-:Y:S02]  /*0970*/  VIADDMNMX.U32 R18, R7, R14.reuse, R18, PT ;  /* 0x0000000e07127246 */ /* 0x080fe40003800012 */
[----:B------:R-:W-:-:S02]  /*0980*/  VIADDMNMX.U32 R19, R5, R14, R17, PT ;  /* 0x0000000e05137246 */ /* 0x000fc40003800011 */
[----:B------:R-:W1:Y:S04]  /*0990*/  LDS.128 R4, [R16+0x30] ;  /* 0x0000300010047984 */ /* 0x000e680000000c00 */
[----:B------:R-:W2:Y:S01]  /*09a0*/  LDS R17, [R3+0xc00] ;  /* 0x000c000003117984 */ /* 0x000ea20000000800 */
[C---:B---3--:R-:W-:Y:S02]  /*09b0*/  VIADDMNMX.U32 R14, R12.reuse, R11, R9, PT ;  /* 0x0000000b0c0e7246 */ /* 0x048fe40003800009 */
[----:B------:R-:W-:Y:S02]  /*09c0*/  VIADDMNMX.U32 R12, R12, R15, R18, PT ;  /* 0x0000000f0c0c7246 */ /* 0x000fe40003800012 */
[C---:B0-----:R-:W-:Y:S02]  /*09d0*/  VIADDMNMX.U32 R18, R8.reuse, R11, R10, PT ;  /* 0x0000000b08127246 */ /* 0x041fe4000380000a */
[----:B------:R-:W-:-:S02]  /*09e0*/  VIADDMNMX.U32 R15, R8, R15, R19, PT ;  /* 0x0000000f080f7246 */ /* 0x000fc40003800013 */
[----:B------:R-:W0:Y:S01]  /*09f0*/  LDS.128 R8, [R0+0x30] ;  /* 0x0000300000087984 */ /* 0x000e220000000c00 */
[-C--:B-1----:R-:W-:Y:S02]  /*0a00*/  VIADDMNMX.U32 R14, R13, R4.reuse, R14, PT ;  /* 0x000000040d0e7246 */ /* 0x082fe4000380000e */
[----:B--2---:R-:W-:Y:S02]  /*0a10*/  VIADDMNMX.U32 R4, R17, R4, R18, PT ;  /* 0x0000000411047246 */ /* 0x004fe40003800012 */
[----:B------:R-:W1:Y:S01]  /*0a20*/  LDS R18, [R2+0xd00] ;  /* 0x000d000002127984 */ /* 0x000e620000000800 */
[----:B0-----:R-:W-:-:S03]  /*0a30*/  VIADDMNMX.U32 R19, R13, R8, R12, PT ;  /* 0x000000080d137246 */ /* 0x001fc6000380000c */
[----:B------:R-:W0:Y:S01]  /*0a40*/  LDS R12, [R3+0xd00] ;  /* 0x000d0000030c7984 */ /* 0x000e220000000800 */
[----:B------:R-:W-:-:S03]  /*0a50*/  VIADDMNMX.U32 R15, R17, R8, R15, PT ;  /* 0x00000008110f7246 */ /* 0x000fc6000380000f */
[----:B------:R-:W-:Y:S01]  /*0a60*/  LDS R17, [R3+0xe00] ;  /* 0x000e000003117984 */ /* 0x000fe20000000800 */
[C---:B-1----:R-:W-:Y:S02]  /*0a70*/  VIADDMNMX.U32 R13, R18.reuse, R5, R14, PT ;  /* 0x00000005120d7246 */ /* 0x042fe4000380000e */
[----:B------:R-:W-:Y:S01]  /*0a80*/  VIADDMNMX.U32 R18, R18, R9, R19, PT ;  /* 0x0000000912127246 */ /* 0x000fe20003800013 */
[----:B------:R-:W-:Y:S04]  /*0a90*/  LDS R14, [R2+0xf00] ;  /* 0x000f0000020e7984 */ /* 0x000fe80000000800 */
[----:B------:R-:W1:Y:S01]  /*0aa0*/  LDS R19, [R2+0xe00] ;  /* 0x000e000002137984 */ /* 0x000e620000000800 */
[----:B0-----:R-:W-:-:S03]  /*0ab0*/  VIADDMNMX.U32 R5, R12, R5, R4, PT ;  /* 0x000000050c057246 */ /* 0x001fc60003800004 */
[----:B------:R-:W0:Y:S01]  /*0ac0*/  LDS R4, [R3+0xf00] ;  /* 0x000f000003047984 */ /* 0x000e220000000800 */
[----:B------:R-:W-:Y:S02]  /*0ad0*/  VIADDMNMX.U32 R15, R12, R9, R15, PT ;  /* 0x000000090c0f7246 */ /* 0x000fe4000380000f */
[-C--:B-1----:R-:W-:Y:S02]  /*0ae0*/  VIADDMNMX.U32 R8, R19, R6.reuse, R13, PT ;  /* 0x0000000613087246 */ /* 0x082fe4000380000d */
[----:B------:R-:W-:Y:S02]  /*0af0*/  VIADDMNMX.U32 R6, R17, R6, R5, PT ;  /* 0x0000000611067246 */ /* 0x000fe40003800005 */
[-C--:B------:R-:W-:Y:S02]  /*0b00*/  VIADDMNMX.U32 R9, R19, R10.reuse, R18, PT ;  /* 0x0000000a13097246 */ /* 0x080fe40003800012 */
[----:B------:R-:W-:Y:S01]  /*0b10*/  VIADDMNMX.U32 R5, R17, R10, R15, PT ;  /* 0x0000000a11057246 */ /* 0x000fe2000380000f */
[----:B------:R-:W-:Y:S01]  /*0b20*/  LDS R19, [R2+0x1000] ;  /* 0x0010000002137984 */ /* 0x000fe20000000800 */
[----:B------:R-:W-:-:S02]  /*0b30*/  VIADDMNMX.U32 R8, R14, R7, R8, PT ;  /* 0x000000070e087246 */ /* 0x000fc40003800008 */
[----:B------:R-:W-:Y:S01]  /*0b40*/  VIADDMNMX.U32 R9, R14, R11, R9, PT ;  /* 0x0000000b0e097246 */ /* 0x000fe20003800009 */
[----:B------:R-:W-:Y:S04]  /*0b50*/  LDS R17, [R3+0x1000] ;  /* 0x0010000003117984 */ /* 0x000fe80000000800 */
[----:B------:R-:W1:Y:S04]  /*0b60*/  LDS.128 R12, [R16+0x40] ;  /* 0x00004000100c7984 */ /* 0x000e680000000c00 */
[----:B------:R-:W-:Y:S01]  /*0b70*/  LDS R18, [R2+0x1100] ;  /* 0x0011000002127984 */ /* 0x000fe20000000800 */
[----:B0-----:R-:W-:-:S02]  /*0b80*/  VIADDMNMX.U32 R10, R4, R7, R6, PT ;  /* 0x00000007040a7246 */ /* 0x001fc40003800006 */
[----:B------:R-:W-:Y:S02]  /*0b90*/  VIADDMNMX.U32 R11, R4, R11, R5, PT ;  /* 0x0000000b040b7246 */ /* 0x000fe40003800005 */
[----:B------:R-:W0:Y:S01]  /*0ba0*/  LDS.128 R4, [R0+0x40] ;  /* 0x0000400000047984 */ /* 0x000e220000000c00 */
[-C--:B-1----:R-:W-:Y:S02]  /*0bb0*/  VIADDMNMX.U32 R8, R19, R12.reuse, R8, PT ;  /* 0x0000000c13087246 */ /* 0x082fe40003800008 */
[----:B------:R-:W-:Y:S02]  /*0bc0*/  VIADDMNMX.U32 R12, R17, R12, R10, PT ;  /* 0x0000000c110c7246 */ /* 0x000fe4000380000a */
[----:B------:R-:W1:Y:S01]  /*0bd0*/  LDS R10, [R3+0x1100] ;  /* 0x00110000030a7984 */ /* 0x000e620000000800 */
[----:B0-----:R-:W-:Y:S02]  /*0be0*/  VIADDMNMX.U32 R19, R19, R4, R9, PT ;  /* 0x0000000413137246 */ /* 0x001fe40003800009 */
[----:B------:R-:W-:-:S02]  /*0bf0*/  VIADDMNMX.U32 R9, R18, R13, R8, PT ;  /* 0x0000000d12097246 */ /* 0x000fc40003800008 */
[----:B------:R-:W-:Y:S01]  /*0c00*/  VIADDMNMX.U32 R11, R17, R4, R11, PT ;  /* 0x00000004110b7246 */ /* 0x000fe2000380000b */
[----:B------:R-:W-:Y:S01]  /*0c10*/  LDS R8, [R2+0x1300] ;  /* 0x0013000002087984 */ /* 0x000fe20000000800 */
[----:B------:R-:W-:-:S03]  /*0c20*/  VIADDMNMX.U32 R18, R18, R5, R19, PT ;  /* 0x0000000512127246 */ /* 0x000fc60003800013 */
[----:B------:R-:W0:Y:S04]  /*0c30*/  LDS R19, [R2+0x1200] ;  /* 0x0012000002137984 */ /* 0x000e280000000800 */
[----:B------:R-:W2:Y:S04]  /*0c40*/  LDS R17, [R3+0x1200] ;  /* 0x0012000003117984 */ /* 0x000ea80000000800 */
[----:B------:R-:W3:Y:S01]  /*0c50*/  LDS R4, [R3+0x1300] ;  /* 0x0013000003047984 */ /* 0x000ee20000000800 */
[C---:B-1----:R-:W-:Y:S02]  /*0c60*/  VIADDMNMX.U32 R11, R10.reuse, R5, R11, PT ;  /* 0x000000050a0b7246 */ /* 0x042fe4000380000b */
[----:B------:R-:W-:-:S02]  /*0c70*/  VIADDMNMX.U32 R12, R10, R13, R12, PT ;  /* 0x0000000d0a0c7246 */ /* 0x000fc4000380000c */
[C---:B0-----:R-:W-:Y:S02]  /*0c80*/  VIADDMNMX.U32 R9, R19.reuse, R14, R9, PT ;  /* 0x0000000e13097246 */ /* 0x041fe40003800009 */
[-C--:B------:R-:W-:Y:S02]  /*0c90*/  VIADDMNMX.U32 R5, R19, R6.reuse, R18, PT ;  /* 0x0000000613057246 */ /* 0x080fe40003800012 */
[C---:B--2---:R-:W-:Y:S01]  /*0ca0*/  VIADDMNMX.U32 R11, R17.reuse, R6, R11, PT ;  /* 0x00000006110b7246 */ /* 0x044fe2000380000b */
[----:B------:R-:W-:Y:S01]  /*0cb0*/  LDS R18, [R2+0x1400] ;  /* 0x0014000002127984 */ /* 0x000fe20000000800 */
[----:B------:R-:W-:Y:S02]  /*0cc0*/  VIADDMNMX.U32 R12, R17, R14, R12, PT ;  /* 0x0000000e110c7246 */ /* 0x000fe4000380000c */
[C---:B------:R-:W-:Y:S01]  /*0cd0*/  VIADDMNMX.U32 R5, R8.reuse, R7, R5, PT ;  /* 0x0000000708057246 */ /* 0x040fe20003800005 */
[----:B------:R-:W-:Y:S01]  /*0ce0*/  LDS R17, [R3+0x1400] ;  /* 0x0014000003117984 */ /* 0x000fe20000000800 */
[----:B------:R-:W-:-:S02]  /*0cf0*/  VIADDMNMX.U32 R19, R8, R15, R9, PT ;  /* 0x0000000f08137246 */ /* 0x000fc40003800009 */
[C---:B---3--:R-:W-:Y:S02]  /*0d00*/  VIADDMNMX.U32 R7, R4.reuse, R7, R11, PT ;  /* 0x0000000704077246 */ /* 0x048fe4000380000b */
        /* <DEDUP_REMOVED lines=226> */
[----:B------:R-:W-:Y:S02]  /*1b30*/  VIADDMNMX.U32 R13, R19, R6, R18, PT ;  /* 0x00000006130d7246 */ /* 0x000fe40003800012 */
[C---:B--2---:R-:W-:Y:S01]  /*1b40*/  VIADDMNMX.U32 R14, R17.reuse, R14, R12, PT ;  /* 0x0000000e110e7246 */ /* 0x044fe2000380000c */
[----:B------:R-:W-:Y:S01]  /*1b50*/  LDS R18, [R2+0x3800] ;  /* 0x0038000002127984 */ /* 0x000fe20000000800 */
[----:B------:R-:W-:Y:S02]  /*1b60*/  VIADDMNMX.U32 R11, R17, R6, R11, PT ;  /* 0x00000006110b7246 */ /* 0x000fe4000380000b */
[-C--:B------:R-:W-:Y:S01]  /*1b70*/  VIADDMNMX.U32 R19, R8, R15.reuse, R9, PT ;  /* 0x0000000f08137246 */ /* 0x080fe20003800009 */
[----:B------:R-:W-:Y:S01]  /*1b80*/  LDS R17, [R3+0x3800] ;  /* 0x0038000003117984 */ /* 0x000fe20000000800 */
[----:B---3--:R-:W-:-:S02]  /*1b90*/  VIADDMNMX.U32 R14, R4, R15, R14, PT ;  /* 0x0000000f040e7246 */ /* 0x008fc4000380000e */
[-C--:B------:R-:W-:Y:S02]  /*1ba0*/  VIADDMNMX.U32 R13, R8, R7.reuse, R13, PT ;  /* 0x00000007080d7246 */ /* 0x080fe4000380000d */
[----:B------:R-:W-:Y:S02]  /*1bb0*/  VIADDMNMX.U32 R15, R4, R7, R11, PT ;  /* 0x00000007040f7246 */ /* 0x000fe4000380000b */
        /* <DEDUP_REMOVED lines=11> */
[-C--:B0-----:R-:W-:Y:S02]  /*1c70*/  VIADDMNMX.U32 R12, R18, R9.reuse, R12, PT ;  /* 0x00000009120c7246 */ /* 0x081fe4000380000c */
[----:B------:R-:W-:-:S02]  /*1c80*/  VIADDMNMX.U32 R9, R14, R9, R8, PT ;  /* 0x000000090e097246 */ /* 0x000fc40003800008 */
[----:B------:R-:W0:Y:S01]  /*1c90*/  LDS R8, [R2+0x3b00] ;  /* 0x003b000002087984 */ /* 0x000e220000000800 */
[-C--:B------:R-:W-:Y:S02]  /*1ca0*/  VIADDMNMX.U32 R19, R18, R5.reuse, R19, PT ;  /* 0x0000000512137246 */ /* 0x080fe40003800013 */
[----:B------:R-:W-:Y:S02]  /*1cb0*/  VIADDMNMX.U32 R17, R14, R5, R17, PT ;  /* 0x000000050e117246 */ /* 0x000fe40003800011 */
[C---:B-1----:R-:W-:Y:S02]  /*1cc0*/  VIADDMNMX.U32 R12, R15.reuse, R10, R12, PT ;  /* 0x0000000a0f0c7246 */ /* 0x042fe4000380000c */
[----:B------:R-:W-:Y:S02]  /*1cd0*/  VIADDMNMX.U32 R5, R15, R6, R19, PT ;  /* 0x000000060f057246 */ /* 0x000fe40003800013 */
[C---:B--2---:R-:W-:Y:S02]  /*1ce0*/  VIADDMNMX.U32 R10, R13.reuse, R10, R9, PT ;  /* 0x0000000a0d0a7246 */ /* 0x044fe40003800009 */
[----:B------:R-:W-:Y:S01]  /*1cf0*/  VIADDMNMX.U32 R6, R13, R6, R17, PT ;  /* 0x000000060d067246 */ /* 0x000fe20003800011 */
[----:B------:R-:W-:Y:S04]  /*1d00*/  LDS R9, [R2+0x3c00] ;  /* 0x003c000002097984 */ /* 0x000fe80000000800 */
[----:B------:R-:W1:Y:S01]  /*1d10*/  LDS.128 R16, [R16+0xf0] ;  /* 0x0000f00010107984 */ /* 0x000e620000000c00 */
[----:B---3--:R-:W-:-:S03]  /*1d20*/  VIADDMNMX.U32 R15, R4, R11, R10, PT ;  /* 0x0000000b040f7246 */ /* 0x008fc6000380000a */
[----:B------:R-:W2:Y:S04]  /*1d30*/  LDS R13, [R3+0x3c00] ;  /* 0x003c0000030d7984 */ /* 0x000ea80000000800 */
[----:B------:R-:W3:Y:S01]  /*1d40*/  LDS R10, [R2+0x3d00] ;  /* 0x003d0000020a7984 */ /* 0x000ee20000000800 */
[----:B0-----:R-:W-:-:S03]  /*1d50*/  VIADDMNMX.U32 R14, R8, R11, R12, PT ;  /* 0x0000000b080e7246 */ /* 0x001fc6000380000c */
[----:B------:R-:W0:Y:S01]  /*1d60*/  LDS R12, [R3+0x3d00] ;  /* 0x003d0000030c7984 */ /* 0x000e220000000800 */
[-C--:B------:R-:W-:Y:S02]  /*1d70*/  VIADDMNMX.U32 R8, R8, R7.reuse, R5, PT ;  /* 0x0000000708087246 */ /* 0x080fe40003800005 */
[----:B------:R-:W-:Y:S02]  /*1d80*/  VIADDMNMX.U32 R11, R4, R7, R6, PT ;  /* 0x00000007040b7246 */ /* 0x000fe40003800006 */
[----:B------:R-:W4:Y:S01]  /*1d90*/  LDS.128 R4, [R0+0xf0] ;  /* 0x0000f00000047984 */ /* 0x000f220000000c00 */
[-C--:B-1----:R-:W-:Y:S02]  /*1da0*/  VIADDMNMX.U32 R14, R9, R16.reuse, R14, PT ;  /* 0x00000010090e7246 */ /* 0x082fe4000380000e */
[----:B--2---:R-:W-:Y:S02]  /*1db0*/  VIADDMNMX.U32 R28, R13, R16, R15, PT ;  /* 0x000000100d1c7246 */ /* 0x004fe4000380000f */
[----:B------:R-:W-:Y:S01]  /*1dc0*/  LDS R16, [R2+0x3f00] ;  /* 0x003f000002107984 */ /* 0x000fe20000000800 */
[----:B---3--:R-:W-:-:S03]  /*1dd0*/  VIADDMNMX.U32 R15, R10, R17, R14, PT ;  /* 0x000000110a0f7246 */ /* 0x008fc6000380000e */
[----:B------:R-:W1:Y:S01]  /*1de0*/  LDS R14, [R2+0x3e00] ;  /* 0x003e0000020e7984 */ /* 0x000e620000000800 */
[----:B0-----:R-:W-:-:S03]  /*1df0*/  VIADDMNMX.U32 R17, R12, R17, R28, PT ;  /* 0x000000110c117246 */ /* 0x001fc6000380001c */
[----:B------:R-:W0:Y:S01]  /*1e00*/  LDS R28, [R3+0x3f00] ;  /* 0x003f0000031c7984 */ /* 0x000e220000000800 */
[-C--:B----4-:R-:W-:Y:S02]  /*1e10*/  VIADDMNMX.U32 R8, R9, R4.reuse, R8, PT ;  /* 0x0000000409087246 */ /* 0x090fe40003800008 */
[----:B------:R-:W-:Y:S02]  /*1e20*/  VIADDMNMX.U32 R11, R13, R4, R11, PT ;  /* 0x000000040d0b7246 */ /* 0x000fe4000380000b */
[-C--:B------:R-:W-:Y:S02]  /*1e30*/  VIADDMNMX.U32 R9, R10, R5.reuse, R8, PT ;  /* 0x000000050a097246 */ /* 0x080fe40003800008 */
[----:B------:R-:W-:Y:S02]  /*1e40*/  VIADDMNMX.U32 R11, R12, R5, R11, PT ;  /* 0x000000050c0b7246 */ /* 0x000fe4000380000b */
[C---:B------:R-:W-:Y:S02]  /*1e50*/  VIADDMNMX.U32 R17, R29.reuse, R18, R17, PT ;  /* 0x000000121d117246 */ /* 0x040fe40003800011 */
[----:B------:R-:W-:-:S02]  /*1e60*/  VIADDMNMX.U32 R11, R29, R6, R11, PT ;  /* 0x000000061d0b7246 */ /* 0x000fc4000380000b */
[C---:B-1----:R-:W-:Y:S02]  /*1e70*/  VIADDMNMX.U32 R15, R14.reuse, R18, R15, PT ;  /* 0x000000120e0f7246 */ /* 0x042fe4000380000f */
[----:B------:R-:W-:Y:S02]  /*1e80*/  VIADDMNMX.U32 R9, R14, R6, R9, PT ;  /* 0x000000060e097246 */ /* 0x000fe40003800009 */
[C---:B------:R-:W-:Y:S02]  /*1e90*/  VIADDMNMX.U32 R15, R16.reuse, R19, R15, PT ;  /* 0x00000013100f7246 */ /* 0x040fe4000380000f */
[----:B------:R-:W-:-:S03]  /*1ea0*/  VIADDMNMX.U32 R9, R16, R7, R9, PT ;  /* 0x0000000710097246 */ /* 0x000fc60003800009 */
[----:B------:R-:W-:Y:S01]  /*1eb0*/  STG.E desc[UR8][R26.64], R15 ;  /* 0x0000000f1a007986 */ /* 0x000fe2000c101908 */
[C---:B0-----:R-:W-:Y:S02]  /*1ec0*/  VIADDMNMX.U32 R17, R28.reuse, R19, R17, PT ;  /* 0x000000131c117246 */ /* 0x041fe40003800011 */
[----:B------:R-:W-:-:S03]  /*1ed0*/  VIADDMNMX.U32 R11, R28, R7, R11, PT ;  /* 0x000000071c0b7246 */ /* 0x000fc6000380000b */
[----:B------:R-:W-:Y:S04]  /*1ee0*/  STG.E desc[UR8][R24.64], R17 ;  /* 0x0000001118007986 */ /* 0x000fe8000c101908 */
[----:B------:R-:W-:Y:S04]  /*1ef0*/  STG.E desc[UR8][R22.64], R9 ;  /* 0x0000000916007986 */ /* 0x000fe8000c101908 */
[----:B------:R-:W-:Y:S01]  /*1f00*/  STG.E desc[UR8][R20.64], R11 ;  /* 0x0000000b14007986 */ /* 0x000fe2000c101908 */
[----:B------:R-:W-:Y:S05]  /*1f10*/  EXIT ;  /* 0x000000000000794d */ /* 0x000fea0003800000 */
.L_x_0:
[----:B------:R-:W-:-:S00]  /*1f20*/  BRA `(.L_x_0) ;  /* 0xfffffffc00fc7947 */ /* 0x000fc0000383ffff */
[----:B------:R-:W-:-:S00]  /*1f30*/  NOP ;  /* 0x0000000000007918 */ /* 0x000fc00000000000 */
        /* <DEDUP_REMOVED lines=12> */
.L_x_8:


//--------------------- .text._Z15calKernelPhase2Pjiiiiii --------------------------
	.section	.text._Z15calKernelPhase2Pjiiiiii,"ax",@progbits
	.align	128
        .global         _Z15calKernelPhase2Pjiiiiii
        .type           _Z15calKernelPhase2Pjiiiiii,@function
        .size           _Z15calKernelPhase2Pjiiiiii,(.L_x_9 - _Z15calKernelPhase2Pjiiiiii)
        .other          _Z15calKernelPhase2Pjiiiiii,@"STO_CUDA_ENTRY STV_DEFAULT"
_Z15calKernelPhase2Pjiiiiii:
.text._Z15calKernelPhase2Pjiiiiii:
[----:B------:R-:W-:Y:S01]  /*0000*/  LDC R1, c[0x0][0x37c] ;  /* 0x0000df00ff017b82 */ /* 0x000fe20000000800 */
[----:B------:R-:W0:Y:S07]  /*0010*/  S2R R2, SR_TID.Y ;  /* 0x0000000000027919 */ /* 0x000e2e0000002200 */
[----:B------:R-:W1:Y:S01]  /*0020*/  S2UR UR5, SR_CTAID.Y ;  /* 0x00000000000579c3 */ /* 0x000e620000002600 */
[----:B------:R-:W2:Y:S01]  /*0030*/  LDCU.64 UR10, c[0x0][0x388] ;  /* 0x00007100ff0a77ac */ /* 0x000ea20008000a00 */
[----:B------:R-:W3:Y:S01]  /*0040*/  S2R R0, SR_TID.X ;  /* 0x0000000000007919 */ /* 0x000ee20000002100 */
[----:B------:R-:W4:Y:S05]  /*0050*/  LDCU.64 UR8, c[0x0][0x358] ;  /* 0x00006b00ff0877ac */ /* 0x000f2a0008000a00 */
[----:B------:R-:W1:Y:S08]  /*0060*/  LDC.64 R10, c[0x0][0x398] ;  /* 0x0000e600ff0a7b82 */ /* 0x000e700000000a00 */
[----:B------:R-:W5:Y:S08]  /*0070*/  S2UR UR4, SR_CTAID.X ;  /* 0x00000000000479c3 */ /* 0x000f700000002500 */
[----:B------:R-:W2:Y:S08]  /*0080*/  LDC R15, c[0x0][0x390] ;  /* 0x0000e400ff0f7b82 */ /* 0x000eb00000000800 */
[----:B------:R-:W4:Y:S01]  /*0090*/  LDC.64 R8, c[0x0][0x380] ;  /* 0x0000e000ff087b82 */ /* 0x000f220000000a00 */
[----:B-1----:R-:W-:-:S04]  /*00a0*/  VIADD R3, R10, UR5 ;  /* 0x000000050a037c36 */ /* 0x002fc80008000000 */
[----:B0-----:R-:W-:Y:S02]  /*00b0*/  IMAD R10, R3, 0x40, R2 ;  /* 0x00000040030a7824 */ /* 0x001fe400078e0202 */
[----:B-----5:R-:W-:-:S04]  /*00c0*/  VIADD R11, R11, UR4 ;  /* 0x000000040b0b7c36 */ /* 0x020fc80008000000 */
[----:B---3--:R-:W-:Y:S02]  /*00d0*/  IMAD R11, R11, 0x40, R0 ;  /* 0x000000400b0b7824 */ /* 0x008fe400078e0200 */
[C---:B--2---:R-:W-:Y:S02]  /*00e0*/  IMAD.IADD R12, R10.reuse, 0x1, R15 ;  /* 0x000000010a0c7824 */ /* 0x044fe400078e020f */
[--C-:B------:R-:W-:Y:S02]  /*00f0*/  IMAD R23, R10, UR10, R11.reuse ;  /* 0x0000000a0a177c24 */ /* 0x100fe4000f8e020b */
[----:B------:R-:W-:Y:S02]  /*0100*/  IMAD R7, R12, UR10, R11 ;  /* 0x0000000a0c077c24 */ /* 0x000fe4000f8e020b */
[----:B----4-:R-:W-:-:S04]  /*0110*/  IMAD.WIDE R22, R23, 0x4, R8 ;  /* 0x0000000417167825 */ /* 0x010fc800078e0208 */
[----:B------:R-:W-:Y:S01]  /*0120*/  IMAD.WIDE R6, R7, 0x4, R8 ;  /* 0x0000000407067825 */ /* 0x000fe200078e0208 */
[----:B------:R-:W2:Y:S03]  /*0130*/  LDG.E R27, desc[UR8][R22.64] ;  /* 0x00000008161b7981 */ /* 0x000ea6000c1e1900 */
[C---:B------:R-:W-:Y:S01]  /*0140*/  IMAD.WIDE R20, R15.reuse, 0x4, R22 ;  /* 0x000000040f147825 */ /* 0x040fe200078e0216 */
[----:B------:R-:W3:Y:S03]  /*0150*/  LDG.E R17, desc[UR8][R6.64] ;  /* 0x0000000806117981 */ /* 0x000ee6000c1e1900 */
[----:B------:R-:W-:Y:S01]  /*0160*/  IMAD.WIDE R4, R15, 0x4, R6 ;  /* 0x000000040f047825 */ /* 0x000fe200078e0206 */
[----:B------:R-:W4:Y:S04]  /*0170*/  LDG.E R19, desc[UR8][R20.64] ;  /* 0x0000000814137981 */ /* 0x000f28000c1e1900 */
[----:B------:R-:W5:Y:S01]  /*0180*/  LDG.E R29, desc[UR8][R4.64] ;  /* 0x00000008041d7981 */ /* 0x000f62000c1e1900 */
[----:B------:R-:W0:Y:S01]  /*0190*/  S2UR UR6, SR_CgaCtaId ;  /* 0x00000000000679c3 */ /* 0x000e220000008800 */
[----:B------:R-:W-:-:S02]  /*01a0*/  UMOV UR4, 0x400 ;  /* 0x0000040000047882 */ /* 0x000fc40000000000 */
[----:B------:R-:W-:-:S04]  /*01b0*/  UIADD3 UR5, UPT, UPT, UR4, 0x4000, URZ ;  /* 0x0000400004057890 */ /* 0x000fc8000fffe0ff */
[----:B0-----:R-:W-:-:S06]  /*01c0*/  ULEA UR5, UR6, UR5, 0x18 ;  /* 0x0000000506057291 */ /* 0x001fcc000f8ec0ff */
[----:B------:R-:W-:-:S05]  /*01d0*/  LEA R26, R2, UR5, 0x8 ;  /* 0x00000005021a7c11 */ /* 0x000fca000f8e40ff */
[C-C-:B------:R-:W-:Y:S02]  /*01e0*/  IMAD R24, R15.reuse, 0x100, R26.reuse ;  /* 0x000001000f187824 */ /* 0x140fe400078e021a */
[C---:B------:R-:W-:Y:S02]  /*01f0*/  IMAD R14, R0.reuse, 0x4, R26 ;  /* 0x00000004000e7824 */ /* 0x040fe400078e021a */
[----:B------:R-:W-:Y:S02]  /*0200*/  IMAD R18, R0, 0x4, R24 ;  /* 0x0000000400127824 */ /* 0x000fe400078e0218 */
[C---:B------:R-:W-:Y:S02]  /*0210*/  IMAD R16, R15.reuse, 0x4, R14 ;  /* 0x000000040f107824 */ /* 0x040fe400078e020e */
[----:B------:R-:W-:Y:S01]  /*0220*/  IMAD R28, R15, 0x4, R18 ;  /* 0x000000040f1c7824 */ /* 0x000fe200078e0212 */
[----:B------:R-:W-:Y:S02]  /*0230*/  ULEA UR4, UR6, UR4, 0x18 ;  /* 0x0000000406047291 */ /* 0x000fe4000f8ec0ff */
[----:B------:R-:W-:-:S04]  /*0240*/  UISETP.NE.AND UP0, UPT, UR11, 0x1, UPT ;  /* 0x000000010b00788c */ /* 0x000fc8000bf05270 */
[----:B------:R-:W-:-:S05]  /*0250*/  LEA R25, R2, UR4, 0x8 ;  /* 0x0000000402197c11 */ /* 0x000fca000f8e40ff */
[----:B------:R-:W-:Y:S01]  /*0260*/  IMAD R3, R15, 0x100, R25 ;  /* 0x000001000f037824 */ /* 0x000fe200078e0219 */
[----:B--2---:R0:W-:Y:S04]  /*0270*/  STS [R14], R27 ;  /* 0x0000001b0e007388 */ /* 0x0041e80000000800 */
[----:B----4-:R0:W-:Y:S04]  /*0280*/  STS [R16], R19 ;  /* 0x0000001310007388 */ /* 0x0101e80000000800 */
[----:B---3--:R0:W-:Y:S04]  /*0290*/  STS [R18], R17 ;  /* 0x0000001112007388 */ /* 0x0081e80000000800 */
[----:B-----5:R0:W-:Y:S01]  /*02a0*/  STS [R28], R29 ;  /* 0x0000001d1c007388 */ /* 0x0201e20000000800 */
[----:B------:R-:W-:Y:S05]  /*02b0*/  BRA.U !UP0, `(.L_x_1) ;  /* 0x00000001085c7547 */ /* 0x000fea000b800000 */
[----:B------:R-:W-:-:S09]  /*02c0*/  UISETP.NE.AND UP1, UPT, UR11, URZ, UPT ;  /* 0x000000ff0b00728c */ /* 0x000fd2000bf25270 */
[----:B------:R-:W-:Y:S05]  /*02d0*/  BRA.U UP1, `(.L_x_2) ;  /* 0x0000000101a87547 */ /* 0x000fea000b800000 */
[----:B------:R-:W1:Y:S02]  /*02e0*/  LDC R11, c[0x0][0x394] ;  /* 0x0000e500ff0b7b82 */ /* 0x000e640000000800 */
[----:B-1----:R-:W-:-:S04]  /*02f0*/  IMAD R11, R11, 0x40, R0 ;  /* 0x000000400b0b7824 */ /* 0x002fc800078e0200 */
[--C-:B------:R-:W-:Y:S02]  /*0300*/  IMAD R13, R10, UR10, R11.reuse ;  /* 0x0000000a0a0d7c24 */ /* 0x100fe4000f8e020b */
[----:B------:R-:W-:Y:S02]  /*0310*/  IMAD R11, R12, UR10, R11 ;  /* 0x0000000a0c0b7c24 */ /* 0x000fe4000f8e020b */
[----:B------:R-:W-:-:S04]  /*0320*/  IMAD.WIDE R12, R13, 0x4, R8 ;  /* 0x000000040d0c7825 */ /* 0x000fc800078e0208 */
[----:B------:R-:W-:Y:S01]  /*0330*/  IMAD.WIDE R8, R11, 0x4, R8 ;  /* 0x000000040b087825 */ /* 0x000fe200078e0208 */
[----:B------:R1:W2:Y:S03]  /*0340*/  LDG.E R2, desc[UR8][R12.64] ;  /* 0x000000080c027981 */ /* 0x0002a6000c1e1900 */
[C---:B------:R-:W-:Y:S02]  /*0350*/  IMAD.WIDE R10, R15.reuse, 0x4, R8 ;  /* 0x000000040f0a7825 */ /* 0x040fe400078e0208 */
[----:B------:R3:W4:Y:S02]  /*0360*/  LDG.E R8, desc[UR8][R8.64] ;  /* 0x0000000808087981 */ /* 0x000724000c1e1900 */
[----:B-1----:R-:W-:Y:S02]  /*0370*/  IMAD.WIDE R12, R15, 0x4, R12 ;  /* 0x000000040f0c7825 */ /* 0x002fe400078e020c */
[----:B------:R-:W5:Y:S04]  /*0380*/  LDG.E R10, desc[UR8][R10.64] ;  /* 0x000000080a0a7981 */ /* 0x000f68000c1e1900 */
[----:B0-----:R-:W4:Y:S01]  /*0390*/  LDG.E R14, desc[UR8][R12.64] ;  /* 0x000000080c0e7981 */ /* 0x001f22000c1e1900 */
[----:B------:R-:W-:-:S02]  /*03a0*/  IMAD R16, R0, 0x4, R25 ;  /* 0x0000000400107824 */ /* 0x000fc400078e0219 */
[----:B------:R-:W-:Y:S02]  /*03b0*/  IMAD R28, R0, 0x4, R3 ;  /* 0x00000004001c7824 */ /* 0x000fe400078e0203 */
[C---:B------:R-:W-:Y:S02]  /*03c0*/  IMAD R18, R15.reuse, 0x4, R16 ;  /* 0x000000040f127824 */ /* 0x040fe400078e0210 */
[----:B---3--:R-:W-:Y:S01]  /*03d0*/  IMAD R9, R15, 0x4, R28 ;  /* 0x000000040f097824 */ /* 0x008fe200078e021c */
[----:B--2---:R1:W-:Y:S04]  /*03e0*/  STS [R16], R2 ;  /* 0x0000000210007388 */ /* 0x0043e80000000800 */
[----:B----4-:R1:W-:Y:S04]  /*03f0*/  STS [R18], R14 ;  /* 0x0000000e12007388 */ /* 0x0103e80000000800 */
[----:B------:R1:W-:Y:S04]  /*0400*/  STS [R28], R8 ;  /* 0x000000081c007388 */ /* 0x0003e80000000800 */
[----:B-----5:R1:W-:Y:S01]  /*0410*/  STS [R9], R10 ;  /* 0x0000000a09007388 */ /* 0x0203e20000000800 */
[----:B------:R-:W-:Y:S05]  /*0420*/  BRA `(.L_x_2) ;  /* 0x0000000000547947 */ /* 0x000fea0003800000 */
.L_x_1:
[----:B------:R-:W1:Y:S02]  /*0430*/  LDC R13, c[0x0][0x394] ;  /* 0x0000e500ff0d7b82 */ /* 0x000e640000000800 */
[----:B-1----:R-:W-:-:S04]  /*0440*/  IMAD R2, R13, 0x40, R2 ;  /* 0x000000400d027824 */ /* 0x002fc800078e0202 */
[C---:B------:R-:W-:Y:S02]  /*0450*/  IMAD.IADD R10, R2.reuse, 0x1, R15 ;  /* 0x00000001020a7824 */ /* 0x040fe400078e020f */
        /* <DEDUP_REMOVED lines=17> */
[----:B-----5:R0:W-:Y:S02]  /*0570*/  STS [R9], R10 ;  /* 0x0000000a09007388 */ /* 0x0201e40000000800 */
.L_x_2:
[----:B------:R-:W-:Y:S06]  /*0580*/  BAR.SYNC.DEFER_BLOCKING 0x0 ;  /* 0x0000000000007b1d */ /* 0x000fec0000010000 */
[----:B------:R-:W-:Y:S05]  /*0590*/  BRA.U !UP0, `(.L_x_3) ;  /* 0x0000001908947547 */ /* 0x000fea000b800000 */
[----:B------:R-:W-:-:S09]  /*05a0*/  UISETP.NE.AND UP0, UPT, UR11, URZ, UPT ;  /* 0x000000ff0b00728c */ /* 0x000fd2000bf05270 */
[----:B------:R-:W-:Y:S05]  /*05b0*/  BRA.U UP0, `(.L_x_4) ;  /* 0x0000003500207547 */ /* 0x000fea000b800000 */
[----:B------:R-:W-:Y:S01]  /*05c0*/  LEA R0, R0, UR5, 0x2 ;  /* 0x0000000500007c11 */ /* 0x000fe2000f8e10ff */
[----:B01----:R-:W-:Y:S04]  /*05d0*/  LDS.128 R8, [R25] ;  /* 0x0000000019087984 */ /* 0x003fe80000000c00 */
[----:B------:R-:W-:Y:S01]  /*05e0*/  IMAD R2, R15, 0x4, R0 ;  /* 0x000000040f027824 */ /* 0x000fe200078e0200 */
[----:B------:R-:W0:Y:S04]  /*05f0*/  LDS R26, [R0] ;  /* 0x00000000001a7984 */ /* 0x000e280000000800 */
[----:B------:R-:W1:Y:S04]  /*0600*/  LDS R16, [R2] ;  /* 0x0000000002107984 */ /* 0x000e680000000800 */
[----:B------:R-:W2:Y:S04]  /*0610*/  LDS.128 R12, [R3] ;  /* 0x00000000030c7984 */ /* 0x000ea80000000c00 */
[----:B------:R-:W3:Y:S01]  /*0620*/  LDS R24, [R0+0x100] ;  /* 0x0001000000187984 */ /* 0x000ee20000000800 */
[----:B0-----:R-:W-:-:S03]  /*0630*/  VIADDMNMX.U32 R18, R26, R8, R27, PT ;  /* 0x000000081a127246 */ /* 0x001fc6000380001b */
[----:B------:R-:W-:Y:S01]  /*0640*/  LDS R27, [R2+0x200] ;  /* 0x00020000021b7984 */ /* 0x000fe20000000800 */
[----:B-1----:R-:W-:-:S03]  /*0650*/  VIADDMNMX.U32 R19, R16, R8, R19, PT ;  /* 0x0000000810137246 */ /* 0x002fc60003800013 */
[----:B------:R-:W0:Y:S01]  /*0660*/  LDS R8, [R2+0x100] ;  /* 0x0001000002087984 */ /* 0x000e220000000800 */
[-C--:B--2---:R-:W-:Y:S02]  /*0670*/  VIADDMNMX.U32 R26, R26, R12.reuse, R17, PT ;  /* 0x0000000c1a1a7246 */ /* 0x084fe40003800011 */
[----:B------:R-:W-:Y:S02]  /*0680*/  VIADDMNMX.U32 R12, R16, R12, R29, PT ;  /* 0x0000000c100c7246 */ /* 0x000fe4000380001d */
[----:B------:R-:W1:Y:S01]  /*0690*/  LDS R29, [R0+0x200] ;  /* 0x00020000001d7984 */ /* 0x000e620000000800 */
[C---:B---3--:R-:W-:Y:S02]  /*06a0*/  VIADDMNMX.U32 R17, R24.reuse, R9, R18, PT ;  /* 0x0000000918117246 */ /* 0x048fe40003800012 */
[----:B------:R-:W-:Y:S01]  /*06b0*/  VIADDMNMX.U32 R24, R24, R13, R26, PT ;  /* 0x0000000d18187246 */ /* 0x000fe2000380001a */
[----:B------:R-:W2:Y:S04]  /*06c0*/  LDS R18, [R0+0x300] ;  /* 0x0003000000127984 */ /* 0x000ea80000000800 */
[----:B------:R-:W3:Y:S04]  /*06d0*/  LDS R16, [R2+0x300] ;  /* 0x0003000002107984 */ /* 0x000ee80000000800 */
[----:B------:R-:W-:Y:S01]  /*06e0*/  LDS R26, [R0+0x400] ;  /* 0x00040000001a7984 */ /* 0x000fe20000000800 */
[----:B0-----:R-:W-:-:S02]  /*06f0*/  VIADDMNMX.U32 R19, R8, R9, R19, PT ;  /* 0x0000000908137246 */ /* 0x001fc40003800013 */
[----:B------:R-:W-:Y:S02]  /*0700*/  VIADDMNMX.U32 R12, R8, R13, R12, PT ;  /* 0x0000000d080c7246 */ /* 0x000fe4000380000c */
[-C--:B-1----:R-:W-:Y:S02]  /*0710*/  VIADDMNMX.U32 R17, R29, R10.reuse, R17, PT ;  /* 0x0000000a1d117246 */ /* 0x082fe40003800011 */
[C---:B------:R-:W-:Y:S02]  /*0720*/  VIADDMNMX.U32 R10, R27.reuse, R10, R19, PT ;  /* 0x0000000a1b0a7246 */ /* 0x040fe40003800013 */
[-C--:B------:R-:W-:Y:S02]  /*0730*/  VIADDMNMX.U32 R12, R27, R14.reuse, R12, PT ;  /* 0x0000000e1b0c7246 */ /* 0x080fe4000380000c */
[----:B------:R-:W-:Y:S01]  /*0740*/  VIADDMNMX.U32 R9, R29, R14, R24, PT ;  /* 0x0000000e1d097246 */ /* 0x000fe20003800018 */
[----:B------:R-:W-:Y:S01]  /*0750*/  LDS R27, [R2+0x400] ;  /* 0x00040000021b7984 */ /* 0x000fe20000000800 */
[----:B--2---:R-:W-:-:S02]  /*0760*/  VIADDMNMX.U32 R29, R18, R11, R17, PT ;  /* 0x0000000b121d7246 */ /* 0x004fc40003800011 */
[----:B---3--:R-:W-:Y:S01]  /*0770*/  VIADDMNMX.U32 R10, R16, R11, R10, PT ;  /* 0x0000000b100a7246 */ /* 0x008fe2000380000a */
[----:B------:R-:W-:Y:S01]  /*0780*/  LDS R24, [R0+0x500] ;  /* 0x0005000000187984 */ /* 0x000fe20000000800 */
[-C--:B------:R-:W-:Y:S02]  /*0790*/  VIADDMNMX.U32 R9, R18, R15.reuse, R9, PT ;  /* 0x0000000f12097246 */ /* 0x080fe40003800009 */
[----:B------:R-:W-:Y:S02]  /*07a0*/  VIADDMNMX.U32 R11, R16, R15, R12, PT ;  /* 0x0000000f100b7246 */ /* 0x000fe4000380000c */
[----:B------:R-:W0:Y:S04]  /*07b0*/  LDS.128 R12, [R25+0x10] ;  /* 0x00001000190c7984 */ /* 0x000e280000000c00 */
[----:B------:R-:W1:Y:S01]  /*07c0*/  LDS.128 R16, [R3+0x10] ;  /* 0x0000100003107984 */ /* 0x000e620000000c00 */
[----:B0-----:R-:W-:-:S02]  /*07d0*/  VIADDMNMX.U32 R8, R26, R12, R29, PT ;  /* 0x0000000c1a087246 */ /* 0x001fc4000380001d */
[C---:B------:R-:W-:Y:S01]  /*07e0*/  VIADDMNMX.U32 R12, R27.reuse, R12, R10, PT ;  /* 0x0000000c1b0c7246 */ /* 0x040fe2000380000a */
[----:B------:R-:W-:Y:S01]  /*07f0*/  LDS R29, [R0+0xa00] ;  /* 0x000a0000001d7984 */ /* 0x000fe20000000800 */
[-C--:B-1----:R-:W-:Y:S02]  /*0800*/  VIADDMNMX.U32 R27, R27, R16.reuse, R11, PT ;  /* 0x000000101b1b7246 */ /* 0x082fe4000380000b */
[----:B------:R-:W-:Y:S01]  /*0810*/  VIADDMNMX.U32 R26, R26, R16, R9, PT ;  /* 0x000000101a1a7246 */ /* 0x000fe20003800009 */
[----:B------:R-:W0:Y:S01]  /*0820*/  LDS R10, [R2+0x500] ;  /* 0x00050000020a7984 */ /* 0x000e220000000800 */
[C---:B------:R-:W-:Y:S02]  /*0830*/  VIADDMNMX.U32 R8, R24.reuse, R13, R8, PT ;  /* 0x0000000d18087246 */ /* 0x040fe40003800008 */
[----:B------:R-:W-:Y:S01]  /*0840*/  VIADDMNMX.U32 R24, R24, R17, R26, PT ;  /* 0x0000001118187246 */ /* 0x000fe2000380001a */
[----:B------:R-:W1:Y:S04]  /*0850*/  LDS R11, [R0+0x600] ;  /* 0x00060000000b7984 */ /* 0x000e680000000800 */
[----:B------:R-:W2:Y:S04]  /*0860*/  LDS R9, [R2+0x600] ;  /* 0x0006000002097984 */ /* 0x000ea80000000800 */
[----:B------:R-:W3:Y:S01]  /*0870*/  LDS R16, [R0+0x700] ;  /* 0x0007000000107984 */ /* 0x000ee20000000800 */
[----:B0-----:R-:W-:-:S03]  /*0880*/  VIADDMNMX.U32 R26, R10, R13, R12, PT ;  /* 0x0000000d0a1a7246 */ /* 0x001fc6000380000c */
[----:B------:R-:W0:Y:S01]  /*0890*/  LDS R12, [R2+0x700] ;  /* 0x00070000020c7984 */ /* 0x000e220000000800 */
[----:B------:R-:W-:Y:S02]  /*08a0*/  VIADDMNMX.U32 R27, R10, R17, R27, PT ;  /* 0x000000110a1b7246 */ /* 0x000fe4000380001b */
[C---:B-1----:R-:W-:Y:S01]  /*08b0*/  VIADDMNMX.U32 R13, R11.reuse, R14, R8, PT ;  /* 0x0000000e0b0d7246 */ /* 0x042fe20003800008 */
[----:B------:R-:W-:Y:S01]  /*08c0*/  LDS R17, [R0+0x800] ;  /* 0x0008000000117984 */ /* 0x000fe20000000800 */
[----:B------:R-:W-:Y:S02]  /*08d0*/  VIADDMNMX.U32 R24, R11, R18, R24, PT ;  /* 0x000000120b187246 */ /* 0x000fe40003800018 */
[C---:B--2---:R-:W-:Y:S02]  /*08e0*/  VIADDMNMX.U32 R14, R9.reuse, R14, R26, PT ;  /* 0x0000000e090e7246 */ /* 0x044fe4000380001a */
[----:B------:R-:W-:Y:S02]  /*08f0*/  VIADDMNMX.U32 R26, R9, R18, R27, PT ;  /* 0x00000012091a7246 */ /* 0x000fe4000380001b */
[C---:B---3--:R-:W-:Y:S01]  /*0900*/  VIADDMNMX.U32 R18, R16.reuse, R15, R13, PT ;  /* 0x0000000f10127246 */ /* 0x048fe2000380000d */
[----:B------:R-:W1:Y:S01]  /*0910*/  LDS.128 R8, [R25+0x20] ;  /* 0x0000200019087984 */ /* 0x000e620000000c00 */
[----:B------:R-:W-:-:S03]  /*0920*/  VIADDMNMX.U32 R16, R16, R19, R24, PT ;  /* 0x0000001310107246 */ /* 0x000fc60003800018 */
[----:B------:R-:W2:Y:S01]  /*0930*/  LDS R27, [R2+0x800] ;  /* 0x00080000021b7984 */ /* 0x000ea20000000800 */
[C---:B0-----:R-:W-:Y:S02]  /*0940*/  VIADDMNMX.U32 R24, R12.reuse, R15, R14, PT ;  /* 0x0000000f0c187246 */ /* 0x041fe4000380000e */
[----:B------:R-:W-:Y:S02]  /*0950*/  VIADDMNMX.U32 R19, R12, R19, R26, PT ;  /* 0x000000130c137246 */ /* 0x000fe4000380001a */
[----:B------:R-:W0:Y:S01]  /*0960*/  LDS.128 R12, [R3+0x20] ;  /* 0x00002000030c7984 */ /* 0x000e220000000c00 */
[-C--:B-1----:R-:W-:Y:S02]  /*0970*/  VIADDMNMX.U32 R18, R17, R8.reuse, R18, PT ;  /* 0x0000000811127246 */ /* 0x082fe40003800012 */
[----:B--2---:R-:W-:Y:S02]  /*0980*/  VIADDMNMX.U32 R8, R27, R8, R24, PT ;  /* 0x000000081b087246 */ /* 0x004fe40003800018 */
[----:B------:R-:W1:Y:S01]  /*0990*/  LDS R24, [R0+0x900] ;  /* 0x0009000000187984 */ /* 0x000e620000000800 */
[----:B0-----:R-:W-:-:S03]  /*09a0*/  VIADDMNMX.U32 R26, R17, R12, R16, PT ;  /* 0x0000000c111a7246 */ /* 0x001fc60003800010 */
[----:B------:R-:W0:Y:S01]  /*09b0*/  LDS R16, [R2+0x900] ;  /* 0x0009000002107984 */ /* 0x000e220000000800 */
[----:B------:R-:W-:-:S03]  /*09c0*/  VIADDMNMX.U32 R19, R27, R12, R19, PT ;  /* 0x0000000c1b137246 */ /* 0x000fc60003800013 */
[----:B------:R-:W2:Y:S01]  /*09d0*/  LDS R27, [R2+0xa00] ;  /* 0x000a0000021b7984 */ /* 0x000ea20000000800 */
[----:B-1----:R-:W-:-:S03]  /*09e0*/  VIADDMNMX.U32 R17, R24, R9, R18, PT ;  /* 0x0000000918117246 */ /* 0x002fc60003800012 */
[----:B------:R-:W1:Y:S01]  /*09f0*/  LDS R18, [R0+0xb00] ;  /* 0x000b000000127984 */ /* 0x000e620000000800 */
[----:B------:R-:W-:Y:S02]  /*0a00*/  VIADDMNMX.U32 R24, R24, R13, R26, PT ;  /* 0x0000000d18187246 */ /* 0x000fe4000380001a */
[----:B------:R-:W-:Y:S01]  /*0a10*/  VIADDMNMX.U32 R12, R29, R10, R17, PT ;  /* 0x0000000a1d0c7246 */ /* 0x000fe20003800011 */
[----:B------:R-:W-:Y:S01]  /*0a20*/  LDS R26, [R0+0x1000] ;  /* 0x00100000001a7984 */ /* 0x000fe20000000800 */
[----:B0-----:R-:W-:-:S03]  /*0a30*/  VIADDMNMX.U32 R9, R16, R9, R8, PT ;  /* 0x0000000910097246 */ /* 0x001fc60003800008 */
[----:B------:R-:W0:Y:S01]  /*0a40*/  LDS R8, [R2+0xb00] ;  /* 0x000b000002087984 */ /* 0x000e220000000800 */
[----:B------:R-:W-:Y:S02]  /*0a50*/  VIADDMNMX.U32 R19, R16, R13, R19, PT ;  /* 0x0000000d10137246 */ /* 0x000fe40003800013 */
[----:B--2---:R-:W-:Y:S02]  /*0a60*/  VIADDMNMX.U32 R10, R27, R10, R9, PT ;  /* 0x0000000a1b0a7246 */ /* 0x004fe40003800009 */
[-C--:B------:R-:W-:Y:S02]  /*0a70*/  VIADDMNMX.U32 R13, R29, R14.reuse, R24, PT ;  /* 0x0000000e1d0d7246 */ /* 0x080fe40003800018 */
[----:B------:R-:W-:Y:S01]  /*0a80*/  VIADDMNMX.U32 R9, R27, R14, R19, PT ;  /* 0x0000000e1b097246 */ /* 0x000fe20003800013 */
[----:B------:R-:W-:Y:S01]  /*0a90*/  LDS R29, [R0+0xc00] ;  /* 0x000c0000001d7984 */ /* 0x000fe20000000800 */
[----:B-1----:R-:W-:-:S03]  /*0aa0*/  VIADDMNMX.U32 R12, R18, R11, R12, PT ;  /* 0x0000000b120c7246 */ /* 0x002fc6000380000c */
[----:B------:R-:W-:Y:S01]  /*0ab0*/  LDS R27, [R2+0xc00] ;  /* 0x000c0000021b7984 */ /* 0x000fe20000000800 */
[----:B------:R-:W-:-:S03]  /*0ac0*/  VIADDMNMX.U32 R13, R18, R15, R13, PT ;  /* 0x0000000f120d7246 */ /* 0x000fc6000380000d */
[----:B------:R-:W1:Y:S04]  /*0ad0*/  LDS.128 R16, [R25+0x30] ;  /* 0x0000300019107984 */ /* 0x000e680000000c00 */
[----:B------:R-:W-:Y:S01]  /*0ae0*/  LDS R24, [R0+0xd00] ;  /* 0x000d000000187984 */ /* 0x000fe20000000800 */
[C---:B0-----:R-:W-:Y:S02]  /*0af0*/  VIADDMNMX.U32 R14, R8.reuse, R11, R10, PT ;  /* 0x0000000b080e7246 */ /* 0x041fe4000380000a */
[----:B------:R-:W-:Y:S02]  /*0b00*/  VIADDMNMX.U32 R15, R8, R15, R9, PT ;  /* 0x0000000f080f7246 */ /* 0x000fe40003800009 */
[----:B------:R-:W0:Y:S01]  /*0b10*/  LDS.128 R8, [R3+0x30] ;  /* 0x0000300003087984 */ /* 0x000e220000000c00 */
[----:B-1----:R-:W-:-:S02]  /*0b20*/  VIADDMNMX.U32 R12, R29, R16, R12, PT ;  /* 0x000000101d0c7246 */ /* 0x002fc4000380000c */
[----:B------:R-:W-:Y:S02]  /*0b30*/  VIADDMNMX.U32 R16, R27, R16, R14, PT ;  /* 0x000000101b107246 */ /* 0x000fe4000380000e */
[----:B------:R-:W1:Y:S01]  /*0b40*/  LDS R14, [R2+0xd00] ;  /* 0x000d0000020e7984 */ /* 0x000e620000000800 */
[-C--:B0-----:R-:W-:Y:S02]  /*0b50*/  VIADDMNMX.U32 R29, R29, R8.reuse, R13, PT ;  /* 0x000000081d1d7246 */ /* 0x081fe4000380000d */
[C---:B------:R-:W-:Y:S02]  /*0b60*/  VIADDMNMX.U32 R13, R24.reuse, R17, R12, PT ;  /* 0x00000011180d7246 */ /* 0x040fe4000380000c */
        /* <DEDUP_REMOVED lines=10> */
[----:B--2---:R-:W-:Y:S01]  /*0c10*/  VIADDMNMX.U32 R15, R27, R10, R15, PT ;  /* 0x0000000a1b0f7246 */ /* 0x004fe2000380000f */
[----:B------:R-:W-:Y:S01]  /*0c20*/  LDS R24, [R0+0x1100] ;  /* 0x0011000000187984 */ /* 0x000fe20000000800 */
[C---:B------:R-:W-:Y:S02]  /*0c30*/  VIADDMNMX.U32 R9, R12.reuse, R11, R9, PT ;  /* 0x0000000b0c097246 */ /* 0x040fe40003800009 */
[----:B------:R-:W-:Y:S02]  /*0c40*/  VIADDMNMX.U32 R29, R12, R19, R13, PT ;  /* 0x000000130c1d7246 */ /* 0x000fe4000380000d */
[----:B---3--:R-:W-:-:S02]  /*0c50*/  VIADDMNMX.U32 R11, R8, R11, R15, PT ;  /* 0x0000000b080b7246 */ /* 0x008fc4000380000f */
[----:B------:R-:W-:Y:S01]  /*0c60*/  VIADDMNMX.U32 R16, R27, R18, R16, PT ;  /* 0x000000121b107246 */ /* 0x000fe20003800010 */
[----:B------:R-:W0:Y:S03]  /*0c70*/  LDS.128 R12, [R25+0x40] ;  /* 0x00004000190c7984 */ /* 0x000e260000000c00 */
[----:B------:R-:W-:Y:S01]  /*0c80*/  VIADDMNMX.U32 R10, R8, R19, R16, PT ;  /* 0x00000013080a7246 */ /* 0x000fe20003800010 */
[----:B------:R-:W1:Y:S04]  /*0c90*/  LDS R27, [R2+0x1000] ;  /* 0x00100000021b7984 */ /* 0x000e680000000800 */
[----:B------:R-:W2:Y:S01]  /*0ca0*/  LDS.128 R16, [R3+0x40] ;  /* 0x0000400003107984 */ /* 0x000ea20000000c00 */
[----:B0-----:R-:W-:-:S03]  /*0cb0*/  VIADDMNMX.U32 R8, R26, R12, R29, PT ;  /* 0x0000000c1a087246 */ /* 0x001fc6000380001d */
[----:B------:R-:W-:Y:S01]  /*0cc0*/  LDS R29, [R0+0x1600] ;  /* 0x00160000001d7984 */ /* 0x000fe20000000800 */
[----:B-1----:R-:W-:-:S03]  /*0cd0*/  VIADDMNMX.U32 R12, R27, R12, R10, PT ;  /* 0x0000000c1b0c7246 */ /* 0x002fc6000380000a */
[----:B------:R-:W0:Y:S01]  /*0ce0*/  LDS R10, [R2+0x1100] ;  /* 0x00110000020a7984 */ /* 0x000e220000000800 */
[----:B------:R-:W-:Y:S02]  /*0cf0*/  VIADDMNMX.U32 R8, R24, R13, R8, PT ;  /* 0x0000000d18087246 */ /* 0x000fe40003800008 */
[-C--:B--2---:R-:W-:Y:S02]  /*0d00*/  VIADDMNMX.U32 R27, R27, R16.reuse, R11, PT ;  /* 0x000000101b1b7246 */ /* 0x084fe4000380000b */
[----:B------:R-:W-:Y:S01]  /*0d10*/  VIADDMNMX.U32 R26, R26, R16, R9, PT ;  /* 0x000000101a1a7246 */ /* 0x000fe20003800009 */
[----:B------:R-:W1:Y:S03]  /*0d20*/  LDS R11, [R0+0x1200] ;  /* 0x00120000000b7984 */ /* 0x000e660000000800 */
[----:B------:R-:W-:Y:S01]  /*0d30*/  VIADDMNMX.U32 R24, R24, R17, R26, PT ;  /* 0x0000001118187246 */ /* 0x000fe2000380001a */
        /* <DEDUP_REMOVED lines=35> */
[----:B------:R-:W-:Y:S04]  /*0f70*/  LDS R29, [R0+0x1800] ;  /* 0x00180000001d7984 */ /* 0x000fe80000000800 */
[----:B------:R-:W-:Y:S01]  /*0f80*/  LDS R27, [R2+0x1800] ;  /* 0x00180000021b7984 */ /* 0x000fe20000000800 */
[----:B-1----:R-:W-:-:S02]  /*0f90*/  VIADDMNMX.U32 R12, R18, R11, R12, PT ;  /* 0x0000000b120c7246 */ /* 0x002fc4000380000c */
[----:B------:R-:W-:Y:S01]  /*0fa0*/  VIADDMNMX.U32 R13, R18, R15, R13, PT ;  /* 0x0000000f120d7246 */ /* 0x000fe2000380000d */
[----:B------:R-:W-:Y:S04]  /*0fb0*/  LDS R24, [R0+0x1900] ;  /* 0x0019000000187984 */ /* 0x000fe80000000800 */
[----:B------:R-:W1:Y:S01]  /*0fc0*/  LDS.128 R16, [R25+0x60] ;  /* 0x0000600019107984 */ /* 0x000e620000000c00 */
        /* <DEDUP_REMOVED lines=184> */
[----:B0-----:R-:W-:-:S02]  /*1b50*/  VIADDMNMX.U32 R8, R26, R12, R29, PT ;  /* 0x0000000c1a087246 */ /* 0x001fc4000380001d */
[C---:B-1----:R-:W-:Y:S02]  /*1b60*/  VIADDMNMX.U32 R12, R27.reuse, R12, R10, PT ;  /* 0x0000000c1b0c7246 */ /* 0x042fe4000380000a */
        /* <DEDUP_REMOVED lines=22> */
[----:B------:R-:W0:Y:S04]  /*1cd0*/  LDS.128 R12, [R3+0xe0] ;  /* 0x0000e000030c7984 */ /* 0x000e280000000c00 */
[----:B------:R-:W-:Y:S01]  /*1ce0*/  LDS R26, [R0+0x3a00] ;  /* 0x003a0000001a7984 */ /* 0x000fe20000000800 */
[----:B-1----:R-:W-:-:S02]  /*1cf0*/  VIADDMNMX.U32 R18, R17, R8, R18, PT ;  /* 0x0000000811127246 */ /* 0x002fc40003800012 */
[----:B--2---:R-:W-:Y:S02]  /*1d00*/  VIADDMNMX.U32 R8, R27, R8, R24, PT ;  /* 0x000000081b087246 */ /* 0x004fe40003800018 */
[----:B------:R-:W1:Y:S01]  /*1d10*/  LDS R24, [R0+0x3900] ;  /* 0x0039000000187984 */ /* 0x000e620000000800 */
[----:B0-----:R-:W-:-:S03]  /*1d20*/  VIADDMNMX.U32 R29, R17, R12, R16, PT ;  /* 0x0000000c111d7246 */ /* 0x001fc60003800010 */
[----:B------:R-:W0:Y:S01]  /*1d30*/  LDS R16, [R2+0x3900] ;  /* 0x0039000002107984 */ /* 0x000e220000000800 */
[----:B------:R-:W-:-:S03]  /*1d40*/  VIADDMNMX.U32 R19, R27, R12, R19, PT ;  /* 0x0000000c1b137246 */ /* 0x000fc60003800013 */
[----:B------:R-:W2:Y:S04]  /*1d50*/  LDS R17, [R2+0x3a00] ;  /* 0x003a000002117984 */ /* 0x000ea80000000800 */
[----:B------:R-:W3:Y:S01]  /*1d60*/  LDS R12, [R2+0x3b00] ;  /* 0x003b0000020c7984 */ /* 0x000ee20000000800 */
[C---:B-1----:R-:W-:Y:S02]  /*1d70*/  VIADDMNMX.U32 R27, R24.reuse, R9, R18, PT ;  /* 0x00000009181b7246 */ /* 0x042fe40003800012 */
[----:B------:R-:W-:Y:S02]  /*1d80*/  VIADDMNMX.U32 R29, R24, R13, R29, PT ;  /* 0x0000000d181d7246 */ /* 0x000fe4000380001d */
[C---:B------:R-:W-:Y:S02]  /*1d90*/  VIADDMNMX.U32 R24, R26.reuse, R10, R27, PT ;  /* 0x0000000a1a187246 */ /* 0x040fe4000380001b */
[----:B------:R-:W-:Y:S01]  /*1da0*/  VIADDMNMX.U32 R26, R26, R14, R29, PT ;  /* 0x0000000e1a1a7246 */ /* 0x000fe2000380001d */
[----:B------:R-:W-:Y:S01]  /*1db0*/  LDS R27, [R2+0x3c00] ;  /* 0x003c0000021b7984 */ /* 0x000fe20000000800 */
[----:B0-----:R-:W-:-:S03]  /*1dc0*/  VIADDMNMX.U32 R28, R16, R9, R8, PT ;  /* 0x00000009101c7246 */ /* 0x001fc60003800008 */
[----:B------:R-:W0:Y:S01]  /*1dd0*/  LDS R8, [R0+0x3b00] ;  /* 0x003b000000087984 */ /* 0x000e220000000800 */
[----:B------:R-:W-:Y:S02]  /*1de0*/  VIADDMNMX.U32 R19, R16, R13, R19, PT ;  /* 0x0000000d10137246 */ /* 0x000fe40003800013 */
[C---:B--2---:R-:W-:Y:S01]  /*1df0*/  VIADDMNMX.U32 R28, R17.reuse, R10, R28, PT ;  /* 0x0000000a111c7246 */ /* 0x044fe2000380001c */
[----:B------:R-:W-:Y:S01]  /*1e00*/  LDS R13, [R0+0x3c00] ;  /* 0x003c0000000d7984 */ /* 0x000fe20000000800 */
[----:B------:R-:W-:Y:S02]  /*1e10*/  VIADDMNMX.U32 R14, R17, R14, R19, PT ;  /* 0x0000000e110e7246 */ /* 0x000fe40003800013 */
[C---:B---3--:R-:W-:Y:S01]  /*1e20*/  VIADDMNMX.U32 R28, R12.reuse, R11, R28, PT ;  /* 0x0000000b0c1c7246 */ /* 0x048fe2000380001c */
[----:B------:R-:W1:Y:S01]  /*1e30*/  LDS.128 R16, [R25+0xf0] ;  /* 0x0000f00019107984 */ /* 0x000e620000000c00 */
[----:B------:R-:W-:-:S03]  /*1e40*/  VIADDMNMX.U32 R14, R12, R15, R14, PT ;  /* 0x0000000f0c0e7246 */ /* 0x000fc6000380000e */
[----:B------:R-:W2:Y:S04]  /*1e50*/  LDS R12, [R0+0x3d00] ;  /* 0x003d0000000c7984 */ /* 0x000ea80000000800 */
[----:B------:R-:W3:Y:S01]  /*1e60*/  LDS R25, [R0+0x3e00] ;  /* 0x003e000000197984 */ /* 0x000ee20000000800 */
[C---:B0-----:R-:W-:Y:S02]  /*1e70*/  VIADDMNMX.U32 R24, R8.reuse, R11, R24, PT ;  /* 0x0000000b08187246 */ /* 0x041fe40003800018 */
[----:B------:R-:W-:Y:S02]  /*1e80*/  VIADDMNMX.U32 R26, R8, R15, R26, PT ;  /* 0x0000000f081a7246 */ /* 0x000fe4000380001a */
[----:B------:R-:W0:Y:S01]  /*1e90*/  LDS.128 R8, [R3+0xf0] ;  /* 0x0000f00003087984 */ /* 0x000e220000000c00 */
[----:B-1----:R-:W-:-:S03]  /*1ea0*/  VIADDMNMX.U32 R24, R13, R16, R24, PT ;  /* 0x000000100d187246 */ /* 0x002fc60003800018 */
[----:B------:R-:W-:Y:S01]  /*1eb0*/  LDS R15, [R2+0x3e00] ;  /* 0x003e0000020f7984 */ /* 0x000fe20000000800 */
[----:B------:R-:W-:Y:S02]  /*1ec0*/  VIADDMNMX.U32 R28, R27, R16, R28, PT ;  /* 0x000000101b1c7246 */ /* 0x000fe4000380001c */
[----:B--2---:R-:W-:Y:S01]  /*1ed0*/  VIADDMNMX.U32 R24, R12, R17, R24, PT ;  /* 0x000000110c187246 */ /* 0x004fe20003800018 */
[----:B------:R-:W1:Y:S03]  /*1ee0*/  LDS R16, [R2+0x3d00] ;  /* 0x003d000002107984 */ /* 0x000e660000000800 */
[----:B---3--:R-:W-:Y:S02]  /*1ef0*/  VIADDMNMX.U32 R24, R25, R18, R24, PT ;  /* 0x0000001219187246 */ /* 0x008fe40003800018 */
[-C--:B0-----:R-:W-:Y:S02]  /*1f00*/  VIADDMNMX.U32 R29, R13, R8.reuse, R26, PT ;  /* 0x000000080d1d7246 */ /* 0x081fe4000380001a */
[----:B------:R-:W0:Y:S01]  /*1f10*/  LDS R13, [R0+0x3f00] ;  /* 0x003f0000000d7984 */ /* 0x000e220000000800 */
[----:B------:R-:W-:-:S02]  /*1f20*/  VIADDMNMX.U32 R14, R27, R8, R14, PT ;  /* 0x000000081b0e7246 */ /* 0x000fc4000380000e */
[----:B------:R-:W-:Y:S01]  /*1f30*/  VIADDMNMX.U32 R29, R12, R9, R29, PT ;  /* 0x000000090c1d7246 */ /* 0x000fe2000380001d */
[----:B------:R-:W2:Y:S01]  /*1f40*/  LDS R26, [R2+0x3f00] ;  /* 0x003f0000021a7984 */ /* 0x000ea20000000800 */
[C---:B-1----:R-:W-:Y:S02]  /*1f50*/  VIADDMNMX.U32 R28, R16.reuse, R17, R28, PT ;  /* 0x00000011101c7246 */ /* 0x042fe4000380001c */
[----:B------:R-:W-:Y:S02]  /*1f60*/  VIADDMNMX.U32 R14, R16, R9, R14, PT ;  /* 0x00000009100e7246 */ /* 0x000fe4000380000e */
[----:B------:R-:W-:Y:S02]  /*1f70*/  VIADDMNMX.U32 R8, R25, R10, R29, PT ;  /* 0x0000000a19087246 */ /* 0x000fe4000380001d */
[C---:B------:R-:W-:Y:S02]  /*1f80*/  VIADDMNMX.U32 R28, R15.reuse, R18, R28, PT ;  /* 0x000000120f1c7246 */ /* 0x040fe4000380001c */
[----:B------:R-:W-:-:S02]  /*1f90*/  VIADDMNMX.U32 R14, R15, R10, R14, PT ;  /* 0x0000000a0f0e7246 */ /* 0x000fc4000380000e */
[C---:B0-----:R-:W-:Y:S02]  /*1fa0*/  VIADDMNMX.U32 R27, R13.reuse, R19, R24, PT ;  /* 0x000000130d1b7246 */ /* 0x041fe40003800018 */
[----:B------:R-:W-:Y:S02]  /*1fb0*/  VIADDMNMX.U32 R17, R13, R11, R8, PT ;  /* 0x0000000b0d117246 */ /* 0x000fe40003800008 */
[C---:B--2---:R-:W-:Y:S02]  /*1fc0*/  VIADDMNMX.U32 R19, R26.reuse, R19, R28, PT ;  /* 0x000000131a137246 */ /* 0x044fe4000380001c */
[----:B------:R-:W-:Y:S01]  /*1fd0*/  VIADDMNMX.U32 R29, R26, R11, R14, PT ;  /* 0x0000000b1a1d7246 */ /* 0x000fe2000380000e */
[----:B------:R-:W-:Y:S06]  /*1fe0*/  BRA `(.L_x_4) ;  /* 0x0000001800947947 */ /* 0x000fec0003800000 */
.L_x_3:
[----:B------:R-:W2:Y:S01]  /*1ff0*/  S2UR UR5, SR_CgaCtaId ;  /* 0x00000000000579c3 */ /* 0x000ea20000008800 */
[----:B------:R-:W-:Y:S01]  /*2000*/  UMOV UR4, 0x400 ;  /* 0x0000040000047882 */ /* 0x000fe20000000000 */
[----:B01----:R-:W-:Y:S01]  /*2010*/  LDS.128 R8, [R26] ;  /* 0x000000001a087984 */ /* 0x003fe20000000c00 */
[----:B--2---:R-:W-:-:S06]  /*2020*/  ULEA UR4, UR5, UR4, 0x18 ;  /* 0x0000000405047291 */ /* 0x004fcc000f8ec0ff */
[----:B------:R-:W-:-:S05]  /*2030*/  LEA R0, R0, UR4, 0x2 ;  /* 0x0000000400007c11 */ /* 0x000fca000f8e10ff */
[----:B------:R-:W-:Y:S01]  /*2040*/  IMAD R2, R15, 0x4, R0 ;  /* 0x000000040f027824 */ /* 0x000fe200078e0200 */
[----:B------:R-:W0:Y:S04]  /*2050*/  LDS R25, [R0] ;  /* 0x0000000000197984 */ /* 0x000e280000000800 */
[----:B------:R-:W1:Y:S04]  /*2060*/  LDS.128 R12, [R24] ;  /* 0x00000000180c7984 */ /* 0x000e680000000c00 */
[----:B------:R-:W2:Y:S04]  /*2070*/  LDS R3, [R2] ;  /* 0x0000000002037984 */ /* 0x000ea80000000800 */
[----:B------:R-:W3:Y:S04]  /*2080*/  LDS R18, [R0+0x100] ;  /* 0x0001000000127984 */ /* 0x000ee80000000800 */
[----:B------:R-:W-:Y:S01]  /*2090*/  LDS R28, [R0+0x500] ;  /* 0x00050000001c7984 */ /* 0x000fe20000000800 */
[----:B0-----:R-:W-:-:S03]  /*20a0*/  VIADDMNMX.U32 R16, R25, R8, R27, PT ;  /* 0x0000000819107246 */ /* 0x001fc6000380001b */
[----:B------:R-:W0:Y:S01]  /*20b0*/  LDS R27, [R0+0x200] ;  /* 0x00020000001b7984 */ /* 0x000e220000000800 */
[----:B-1----:R-:W-:Y:S02]  /*20c0*/  VIADDMNMX.U32 R25, R25, R12, R17, PT ;  /* 0x0000000c19197246 */ /* 0x002fe40003800011 */
[C---:B--2---:R-:W-:Y:S02]  /*20d0*/  VIADDMNMX.U32 R19, R3.reuse, R8, R19, PT ;  /* 0x0000000803137246 */ /* 0x044fe40003800013 */
[----:B------:R-:W1:Y:S01]  /*20e0*/  LDS R8, [R2+0x100] ;  /* 0x0001000002087984 */ /* 0x000e620000000800 */
[----:B------:R-:W-:Y:S02]  /*20f0*/  VIADDMNMX.U32 R3, R3, R12, R29, PT ;  /* 0x0000000c03037246 */ /* 0x000fe4000380001d */
[C---:B---3--:R-:W-:Y:S01]  /*2100*/  VIADDMNMX.U32 R17, R18.reuse, R9, R16, PT ;  /* 0x0000000912117246 */ /* 0x048fe20003800010 */
[----:B------:R-:W-:Y:S01]  /*2110*/  LDS R12, [R2+0x300] ;  /* 0x00030000020c7984 */ /* 0x000fe20000000800 */
[----:B------:R-:W-:-:S03]  /*2120*/  VIADDMNMX.U32 R18, R18, R13, R25, PT ;  /* 0x0000000d12127246 */ /* 0x000fc60003800019 */
[----:B------:R-:W2:Y:S04]  /*2130*/  LDS R25, [R2+0x200] ;  /* 0x0002000002197984 */ /* 0x000ea80000000800 */
[----:B------:R-:W3:Y:S01]  /*2140*/  LDS R16, [R0+0x300] ;  /* 0x0003000000107984 */ /* 0x000ee20000000800 */
[C---:B0-----:R-:W-:Y:S02]  /*2150*/  VIADDMNMX.U32 R17, R27.reuse, R10, R17, PT ;  /* 0x0000000a1b117246 */ /* 0x041fe40003800011 */
[----:B------:R-:W-:Y:S02]  /*2160*/  VIADDMNMX.U32 R18, R27, R14, R18, PT ;  /* 0x0000000e1b127246 */ /* 0x000fe40003800012 */
[----:B------:R-:W-:Y:S01]  /*2170*/  LDS R27, [R0+0x400] ;  /* 0x00040000001b7984 */ /* 0x000fe20000000800 */
[----:B-1----:R-:W-:-:S02]  /*2180*/  VIADDMNMX.U32 R19, R8, R9, R19, PT ;  /* 0x0000000908137246 */ /* 0x002fc40003800013 */
[----:B------:R-:W-:Y:S02]  /*2190*/  VIADDMNMX.U32 R3, R8, R13, R3, PT ;  /* 0x0000000d08037246 */ /* 0x000fe40003800003 */
[C---:B--2---:R-:W-:Y:S02]  /*21a0*/  VIADDMNMX.U32 R10, R25.reuse, R10, R19, PT ;  /* 0x0000000a190a7246 */ /* 0x044fe40003800013 */
[----:B------:R-:W-:Y:S02]  /*21b0*/  VIADDMNMX.U32 R9, R25, R14, R3, PT ;  /* 0x0000000e19097246 */ /* 0x000fe40003800003 */
[----:B---3--:R-:W-:Y:S02]  /*21c0*/  VIADDMNMX.U32 R3, R16, R15, R18, PT ;  /* 0x0000000f10037246 */ /* 0x008fe40003800012 */
[C---:B------:R-:W-:Y:S02]  /*21d0*/  VIADDMNMX.U32 R10, R12.reuse, R11, R10, PT ;  /* 0x0000000b0c0a7246 */ /* 0x040fe4000380000a */
[----:B------:R-:W-:-:S02]  /*21e0*/  VIADDMNMX.U32 R9, R12, R15, R9, PT ;  /* 0x0000000f0c097246 */ /* 0x000fc40003800009 */
[----:B------:R-:W-:Y:S01]  /*21f0*/  VIADDMNMX.U32 R25, R16, R11, R17, PT ;  /* 0x0000000b10197246 */ /* 0x000fe20003800011 */
[----:B------:R-:W0:Y:S04]  /*2200*/  LDS.128 R12, [R26+0x10] ;  /* 0x000010001a0c7984 */ /* 0x000e280000000c00 */
[----:B------:R-:W1:Y:S04]  /*2210*/  LDS R11, [R2+0x400] ;  /* 0x00040000020b7984 */ /* 0x000e680000000800 */
[----:B------:R-:W2:Y:S01]  /*2220*/  LDS.128 R16, [R24+0x10] ;  /* 0x0000100018107984 */ /* 0x000ea20000000c00 */
[----:B0-----:R-:W-:-:S02]  /*2230*/  VIADDMNMX.U32 R8, R27, R12, R25, PT ;  /* 0x0000000c1b087246 */ /* 0x001fc40003800019 */
[C---:B-1----:R-:W-:Y:S02]  /*2240*/  VIADDMNMX.U32 R12, R11.reuse, R12, R10, PT ;  /* 0x0000000c0b0c7246 */ /* 0x042fe4000380000a */
[----:B------:R-:W0:Y:S01]  /*2250*/  LDS R10, [R2+0x500] ;  /* 0x00050000020a7984 */ /* 0x000e220000000800 */
[C---:B------:R-:W-:Y:S02]  /*2260*/  VIADDMNMX.U32 R8, R28.reuse, R13, R8, PT ;  /* 0x0000000d1c087246 */ /* 0x040fe40003800008 */
[-C--:B--2---:R-:W-:Y:S02]  /*2270*/  VIADDMNMX.U32 R11, R11, R16.reuse, R9, PT ;  /* 0x000000100b0b7246 */ /* 0x084fe40003800009 */
[----:B------:R-:W-:Y:S01]  /*2280*/  VIADDMNMX.U32 R25, R27, R16, R3, PT ;  /* 0x000000101b197246 */ /* 0x000fe20003800003 */
[----:B------:R-:W1:Y:S03]  /*2290*/  LDS R9, [R0+0x600] ;  /* 0x0006000000097984 */ /* 0x000e660000000800 */
[----:B------:R-:W-:Y:S01]  /*22a0*/  VIADDMNMX.U32 R25, R28, R17, R25, PT ;  /* 0x000000111c197246 */ /* 0x000fe20003800019 */
[----:B------:R-:W2:Y:S04]  /*22b0*/  LDS R3, [R2+0x600] ;  /* 0x0006000002037984 */ /* 0x000ea80000000800 */
[----:B------:R-:W3:Y:S04]  /*22c0*/  LDS R16, [R0+0x700] ;  /* 0x0007000000107984 */ /* 0x000ee80000000800 */
[----:B------:R-:W-:Y:S01]  /*22d0*/  LDS R28, [R0+0x900] ;  /* 0x00090000001c7984 */ /* 0x000fe20000000800 */
        /* <DEDUP_REMOVED lines=9> */
[----:B------:R-:W-:Y:S01]  /*2370*/  LDS.128 R8, [R26+0x20] ;  /* 0x000020001a087984 */ /* 0x000fe20000000c00 */
[----:B------:R-:W-:-:S03]  /*2380*/  VIADDMNMX.U32 R16, R16, R19, R25, PT ;  /* 0x0000001310107246 */ /* 0x000fc60003800019 */
[----:B------:R-:W1:Y:S01]  /*2390*/  LDS R3, [R0+0x800] ;  /* 0x0008000000037984 */ /* 0x000e620000000800 */
[C---:B0-----:R-:W-:Y:S02]  /*23a0*/  VIADDMNMX.U32 R25, R12.reuse, R15, R14, PT ;  /* 0x0000000f0c197246 */ /* 0x041fe4000380000e */
[----:B------:R-:W-:Y:S02]  /*23b0*/  VIADDMNMX.U32 R19, R12, R19, R27, PT ;  /* 0x000000130c137246 */ /* 0x000fe4000380001b */
[----:B------:R-:W0:Y:S04]  /*23c0*/  LDS.128 R12, [R24+0x20] ;  /* 0x00002000180c7984 */ /* 0x000e280000000c00 */
[----:B------:R-:W-:Y:S01]  /*23d0*/  LDS R27, [R0+0x1000] ;  /* 0x00100000001b7984 */ /* 0x000fe20000000800 */
[----:B-1----:R-:W-:-:S02]  /*23e0*/  VIADDMNMX.U32 R18, R3, R8, R18, PT ;  /* 0x0000000803127246 */ /* 0x002fc40003800012 */
[----:B------:R-:W-:Y:S02]  /*23f0*/  VIADDMNMX.U32 R8, R17, R8, R25, PT ;  /* 0x0000000811087246 */ /* 0x000fe40003800019 */
[-C--:B0-----:R-:W-:Y:S02]  /*2400*/  VIADDMNMX.U32 R25, R3, R12.reuse, R16, PT ;  /* 0x0000000c03197246 */ /* 0x081fe40003800010 */
[----:B------:R-:W0:Y:S01]  /*2410*/  LDS R16, [R2+0x900] ;  /* 0x0009000002107984 */ /* 0x000e220000000800 */
[C---:B------:R-:W-:Y:S02]  /*2420*/  VIADDMNMX.U32 R3, R28.reuse, R9, R18, PT ;  /* 0x000000091c037246 */ /* 0x040fe40003800012 */
[----:B------:R-:W-:Y:S01]  /*2430*/  VIADDMNMX.U32 R28, R28, R13, R25, PT ;  /* 0x0000000d1c1c7246 */ /* 0x000fe20003800019 */
[----:B------:R-:W-:Y:S01]  /*2440*/  LDS R18, [R0+0xb00] ;  /* 0x000b000000127984 */ /* 0x000fe20000000800 */
[----:B------:R-:W-:-:S03]  /*2450*/  VIADDMNMX.U32 R19, R17, R12, R19, PT ;  /* 0x0000000c11137246 */ /* 0x000fc60003800013 */
[----:B------:R-:W1:Y:S04]  /*2460*/  LDS R25, [R0+0xa00] ;  /* 0x000a000000197984 */ /* 0x000e680000000800 */
[----:B------:R-:W2:Y:S01]  /*2470*/  LDS R17, [R2+0xa00] ;  /* 0x000a000002117984 */ /* 0x000ea20000000800 */
[----:B0-----:R-:W-:-:S03]  /*2480*/  VIADDMNMX.U32 R9, R16, R9, R8, PT ;  /* 0x0000000910097246 */ /* 0x001fc60003800008 */
[----:B------:R-:W0:Y:S01]  /*2490*/  LDS R8, [R2+0xb00] ;  /* 0x000b000002087984 */ /* 0x000e220000000800 */
[----:B------:R-:W-:-:S03]  /*24a0*/  VIADDMNMX.U32 R19, R16, R13, R19, PT ;  /* 0x0000000d10137246 */ /* 0x000fc60003800013 */
[----:B------:R-:W-:Y:S01]  /*24b0*/  LDS R13, [R2+0xc00] ;  /* 0x000c0000020d7984 */ /* 0x000fe20000000800 */
[C---:B-1----:R-:W-:Y:S02]  /*24c0*/  VIADDMNMX.U32 R3, R25.reuse, R10, R3, PT ;  /* 0x0000000a19037246 */ /* 0x042fe40003800003 */
[----:B------:R-:W-:Y:S02]  /*24d0*/  VIADDMNMX.U32 R28, R25, R14, R28, PT ;  /* 0x0000000e191c7246 */ /* 0x000fe4000380001c */
[C---:B--2---:R-:W-:Y:S01]  /*24e0*/  VIADDMNMX.U32 R10, R17.reuse, R10, R9, PT ;  /* 0x0000000a110a7246 */ /* 0x044fe20003800009 */
[----:B------:R-:W-:Y:S01]  /*24f0*/  LDS R25, [R0+0xc00] ;  /* 0x000c000000197984 */ /* 0x000fe20000000800 */
[----:B------:R-:W-:Y:S02]  /*2500*/  VIADDMNMX.U32 R9, R17, R14, R19, PT ;  /* 0x0000000e11097246 */ /* 0x000fe40003800013 */
[C---:B------:R-:W-:Y:S02]  /*2510*/  VIADDMNMX.U32 R12, R18.reuse, R11, R3, PT ;  /* 0x0000000b120c7246 */ /* 0x040fe40003800003 */
[----:B------:R-:W-:-:S02]  /*2520*/  VIADDMNMX.U32 R3, R18, R15, R28, PT ;  /* 0x0000000f12037246 */ /* 0x000fc4000380001c */
        /* <DEDUP_REMOVED lines=17> */
[----:B------:R-:W-:Y:S01]  /*2640*/  VIADDMNMX.U32 R16, R14, R17, R16, PT ;  /* 0x000000110e107246 */ /* 0x000fe20003800010 */
[----:B------:R-:W-:Y:S01]  /*2650*/  LDS R9, [R2+0x1000] ;  /* 0x0010000002097984 */ /* 0x000fe20000000800 */
[----:B0-----:R-:W-:-:S02]  /*2660*/  VIADDMNMX.U32 R3, R25, R18, R3, PT ;  /* 0x0000001219037246 */ /* 0x001fc40003800003 */
[-C--:B------:R-:W-:Y:S02]  /*2670*/  VIADDMNMX.U32 R28, R25, R10.reuse, R28, PT ;  /* 0x0000000a191c7246 */ /* 0x080fe4000380001c */
[C---:B--2---:R-:W-:Y:S02]  /*2680*/  VIADDMNMX.U32 R15, R13.reuse, R10, R15, PT ;  /* 0x0000000a0d0f7246 */ /* 0x044fe4000380000f */
[C---:B------:R-:W-:Y:S02]  /*2690*/  VIADDMNMX.U32 R25, R12.reuse, R19, R3, PT ;  /* 0x000000130c197246 */ /* 0x040fe40003800003 */
[-C--:B------:R-:W-:Y:S02]  /*26a0*/  VIADDMNMX.U32 R3, R12, R11.reuse, R28, PT ;  /* 0x0000000b0c037246 */ /* 0x080fe4000380001c */
[----:B------:R-:W-:Y:S01]  /*26b0*/  VIADDMNMX.U32 R16, R13, R18, R16, PT ;  /* 0x000000120d107246 */ /* 0x000fe20003800010 */
[----:B------:R-:W-:Y:S01]  /*26c0*/  LDS R28, [R0+0x1100] ;  /* 0x00110000001c7984 */ /* 0x000fe20000000800 */
[----:B---3--:R-:W-:-:S02]  /*26d0*/  VIADDMNMX.U32 R11, R8, R11, R15, PT ;  /* 0x0000000b080b7246 */ /* 0x008fc4000380000f */
[----:B------:R-:W-:Y:S01]  /*26e0*/  VIADDMNMX.U32 R10, R8, R19, R16, PT ;  /* 0x00000013080a7246 */ /* 0x000fe20003800010 */
[----:B------:R-:W0:Y:S04]  /*26f0*/  LDS.128 R12, [R26+0x40] ;  /* 0x000040001a0c7984 */ /* 0x000e280000000c00 */
[----:B------:R-:W1:Y:S01]  /*2700*/  LDS.128 R16, [R24+0x40] ;  /* 0x0000400018107984 */ /* 0x000e620000000c00 */
[-C--:B0-----:R-:W-:Y:S02]  /*2710*/  VIADDMNMX.U32 R8, R27, R12.reuse, R25, PT ;  /* 0x0000000c1b087246 */ /* 0x081fe40003800019 */
[C---:B------:R-:W-:Y:S02]  /*2720*/  VIADDMNMX.U32 R12, R9.reuse, R12, R10, PT ;  /* 0x0000000c090c7246 */ /* 0x040fe4000380000a */
[----:B------:R-:W0:Y:S01]  /*2730*/  LDS R10, [R2+0x1100] ;  /* 0x00110000020a7984 */ /* 0x000e220000000800 */
[----:B-1----:R-:W-:-:S02]  /*2740*/  VIADDMNMX.U32 R11, R9, R16, R11, PT ;  /* 0x00000010090b7246 */ /* 0x002fc4000380000b */
[----:B------:R-:W-:Y:S01]  /*2750*/  VIADDMNMX.U32 R25, R27, R16, R3, PT ;  /* 0x000000101b197246 */ /* 0x000fe20003800003 */
[----:B------:R-:W1:Y:S01]  /*2760*/  LDS R9, [R0+0x1200] ;  /* 0x0012000000097984 */ /* 0x000e620000000800 */
[C---:B------:R-:W-:Y:S02]  /*2770*/  VIADDMNMX.U32 R8, R28.reuse, R13, R8, PT ;  /* 0x0000000d1c087246 */ /* 0x040fe40003800008 */
        /* <DEDUP_REMOVED lines=247> */
[----:B------:R-:W-:Y:S01]  /*36f0*/  LDS R3, [R0+0x3800] ;  /* 0x0038000000037984 */ /* 0x000fe20000000800 */
[----:B------:R-:W-:-:S03]  /*3700*/  VIADDMNMX.U32 R16, R16, R19, R25, PT ;  /* 0x0000001310107246 */ /* 0x000fc60003800019 */
[----:B------:R-:W1:Y:S01]  /*3710*/  LDS.128 R8, [R26+0xe0] ;  /* 0x0000e0001a087984 */ /* 0x000e620000000c00 */
[C---:B0-----:R-:W-:Y:S02]  /*3720*/  VIADDMNMX.U32 R25, R12.reuse, R15, R14, PT ;  /* 0x0000000f0c197246 */ /* 0x041fe4000380000e */
[----:B------:R-:W-:Y:S02]  /*3730*/  VIADDMNMX.U32 R19, R12, R19, R27, PT ;  /* 0x000000130c137246 */ /* 0x000fe4000380001b */
[----:B------:R-:W0:Y:S01]  /*3740*/  LDS.128 R12, [R24+0xe0] ;  /* 0x0000e000180c7984 */ /* 0x000e220000000c00 */
[-C--:B-1----:R-:W-:Y:S02]  /*3750*/  VIADDMNMX.U32 R18, R3, R8.reuse, R18, PT ;  /* 0x0000000803127246 */ /* 0x082fe40003800012 */
[----:B------:R-:W-:Y:S02]  /*3760*/  VIADDMNMX.U32 R8, R17, R8, R25, PT ;  /* 0x0000000811087246 */ /* 0x000fe40003800019 */
[----:B------:R-:W-:Y:S01]  /*3770*/  LDS R25, [R2+0x3c00] ;  /* 0x003c000002197984 */ /* 0x000fe20000000800 */
[----:B0-----:R-:W-:-:S03]  /*3780*/  VIADDMNMX.U32 R27, R3, R12, R16, PT ;  /* 0x0000000c031b7246 */ /* 0x001fc60003800010 */
[----:B------:R-:W0:Y:S01]  /*3790*/  LDS R16, [R2+0x3900] ;  /* 0x0039000002107984 */ /* 0x000e220000000800 */
[----:B------:R-:W-:Y:S02]  /*37a0*/  VIADDMNMX.U32 R19, R17, R12, R19, PT ;  /* 0x0000000c11137246 */ /* 0x000fe40003800013 */
[C---:B------:R-:W-:Y:S01]  /*37b0*/  VIADDMNMX.U32 R17, R28.reuse, R9, R18, PT ;  /* 0x000000091c117246 */ /* 0x040fe20003800012 */
[----:B------:R-:W1:Y:S01]  /*37c0*/  LDS R3, [R2+0x3a00] ;  /* 0x003a000002037984 */ /* 0x000e620000000800 */
[----:B------:R-:W-:-:S03]  /*37d0*/  VIADDMNMX.U32 R27, R28, R13, R27, PT ;  /* 0x0000000d1c1b7246 */ /* 0x000fc6000380001b */
[----:B------:R-:W2:Y:S04]  /*37e0*/  LDS R18, [R0+0x3a00] ;  /* 0x003a000000127984 */ /* 0x000ea80000000800 */
[----:B------:R-:W3:Y:S01]  /*37f0*/  LDS R12, [R2+0x3b00] ;  /* 0x003b0000020c7984 */ /* 0x000ee20000000800 */
[----:B0-----:R-:W-:-:S03]  /*3800*/  VIADDMNMX.U32 R28, R16, R9, R8, PT ;  /* 0x00000009101c7246 */ /* 0x001fc60003800008 */
[----:B------:R-:W0:Y:S01]  /*3810*/  LDS R8, [R0+0x3b00] ;  /* 0x003b000000087984 */ /* 0x000e220000000800 */
[----:B------:R-:W-:Y:S02]  /*3820*/  VIADDMNMX.U32 R19, R16, R13, R19, PT ;  /* 0x0000000d10137246 */ /* 0x000fe40003800013 */
[C---:B-1----:R-:W-:Y:S02]  /*3830*/  VIADDMNMX.U32 R28, R3.reuse, R10, R28, PT ;  /* 0x0000000a031c7246 */ /* 0x042fe4000380001c */
[C---:B--2---:R-:W-:Y:S02]  /*3840*/  VIADDMNMX.U32 R27, R18.reuse, R14, R27, PT ;  /* 0x0000000e121b7246 */ /* 0x044fe4000380001b */
[----:B------:R-:W-:Y:S02]  /*3850*/  VIADDMNMX.U32 R13, R18, R10, R17, PT ;  /* 0x0000000a120d7246 */ /* 0x000fe40003800011 */
[----:B------:R-:W-:Y:S02]  /*3860*/  VIADDMNMX.U32 R14, R3, R14, R19, PT ;  /* 0x0000000e030e7246 */ /* 0x000fe40003800013 */
[----:B------:R-:W1:Y:S01]  /*3870*/  LDS.128 R16, [R26+0xf0] ;  /* 0x0000f0001a107984 */ /* 0x000e620000000c00 */
[----:B---3--:R-:W-:-:S02]  /*3880*/  VIADDMNMX.U32 R28, R12, R11, R28, PT ;  /* 0x0000000b0c1c7246 */ /* 0x008fc4000380001c */
[----:B------:R-:W-:Y:S01]  /*3890*/  VIADDMNMX.U32 R14, R12, R15, R14, PT ;  /* 0x0000000f0c0e7246 */ /* 0x000fe2000380000e */
[----:B------:R-:W2:Y:S04]  /*38a0*/  LDS R3, [R0+0x3c00] ;  /* 0x003c000000037984 */ /* 0x000ea80000000800 */
[----:B------:R-:W-:Y:S01]  /*38b0*/  LDS R26, [R2+0x3f00] ;  /* 0x003f0000021a7984 */ /* 0x000fe20000000800 */
[C---:B0-----:R-:W-:Y:S02]  /*38c0*/  VIADDMNMX.U32 R13, R8.reuse, R11, R13, PT ;  /* 0x0000000b080d7246 */ /* 0x041fe4000380000d */
[----:B------:R-:W-:Y:S02]  /*38d0*/  VIADDMNMX.U32 R27, R8, R15, R27, PT ;  /* 0x0000000f081b7246 */ /* 0x000fe4000380001b */
[----:B------:R-:W0:Y:S04]  /*38e0*/  LDS.128 R8, [R24+0xf0] ;  /* 0x0000f00018087984 */ /* 0x000e280000000c00 */
[----:B------:R-:W-:Y:S01]  /*38f0*/  LDS R15, [R2+0x3e00] ;  /* 0x003e0000020f7984 */ /* 0x000fe20000000800 */
[----:B-1----:R-:W-:-:S02]  /*3900*/  VIADDMNMX.U32 R28, R25, R16, R28, PT ;  /* 0x00000010191c7246 */ /* 0x002fc4000380001c */
[C---:B--2---:R-:W-:Y:S02]  /*3910*/  VIADDMNMX.U32 R12, R3.reuse, R16, R13, PT ;  /* 0x00000010030c7246 */ /* 0x044fe4000380000d */
[----:B------:R-:W1:Y:S04]  /*3920*/  LDS R13, [R0+0x3d00] ;  /* 0x003d0000000d7984 */ /* 0x000e680000000800 */
[----:B------:R-:W2:Y:S01]  /*3930*/  LDS R16, [R2+0x3d00] ;  /* 0x003d000002107984 */ /* 0x000ea20000000800 */
[----:B0-----:R-:W-:-:S03]  /*3940*/  VIADDMNMX.U32 R29, R3, R8, R27, PT ;  /* 0x00000008031d7246 */ /* 0x001fc6000380001b */
[----:B------:R-:W0:Y:S01]  /*3950*/  LDS R27, [R0+0x3e00] ;  /* 0x003e0000001b7984 */ /* 0x000e220000000800 */
[----:B------:R-:W-:-:S03]  /*3960*/  VIADDMNMX.U32 R14, R25, R8, R14, PT ;  /* 0x00000008190e7246 */ /* 0x000fc6000380000e */
[----:B------:R-:W3:Y:S01]  /*3970*/  LDS R3, [R0+0x3f00] ;  /* 0x003f000000037984 */ /* 0x000ee20000000800 */
[C---:B-1----:R-:W-:Y:S02]  /*3980*/  VIADDMNMX.U32 R12, R13.reuse, R17, R12, PT ;  /* 0x000000110d0c7246 */ /* 0x042fe4000380000c */
[----:B------:R-:W-:Y:S02]  /*3990*/  VIADDMNMX.U32 R29, R13, R9, R29, PT ;  /* 0x000000090d1d7246 */ /* 0x000fe4000380001d */
[C---:B--2---:R-:W-:Y:S02]  /*39a0*/  VIADDMNMX.U32 R28, R16.reuse, R17, R28, PT ;  /* 0x00000011101c7246 */ /* 0x044fe4000380001c */
[----:B------:R-:W-:Y:S02]  /*39b0*/  VIADDMNMX.U32 R14, R16, R9, R14, PT ;  /* 0x00000009100e7246 */ /* 0x000fe4000380000e */
[C---:B------:R-:W-:Y:S02]  /*39c0*/  VIADDMNMX.U32 R28, R15.reuse, R18, R28, PT ;  /* 0x000000120f1c7246 */ /* 0x040fe4000380001c */
[----:B------:R-:W-:-:S02]  /*39d0*/  VIADDMNMX.U32 R14, R15, R10, R14, PT ;  /* 0x0000000a0f0e7246 */ /* 0x000fc4000380000e */
[C---:B0-----:R-:W-:Y:S02]  /*39e0*/  VIADDMNMX.U32 R12, R27.reuse, R18, R12, PT ;  /* 0x000000121b0c7246 */ /* 0x041fe4000380000c */
[----:B------:R-:W-:Y:S02]  /*39f0*/  VIADDMNMX.U32 R8, R27, R10, R29, PT ;  /* 0x0000000a1b087246 */ /* 0x000fe4000380001d */
[C---:B---3--:R-:W-:Y:S02]  /*3a00*/  VIADDMNMX.U32 R27, R3.reuse, R19, R12, PT ;  /* 0x00000013031b7246 */ /* 0x048fe4000380000c */
[----:B------:R-:W-:Y:S02]  /*3a10*/  VIADDMNMX.U32 R17, R3, R11, R8, PT ;  /* 0x0000000b03117246 */ /* 0x000fe40003800008 */
[C---:B------:R-:W-:Y:S02]  /*3a20*/  VIADDMNMX.U32 R19, R26.reuse, R19, R28, PT ;  /* 0x000000131a137246 */ /* 0x040fe4000380001c */
[----:B------:R-:W-:-:S07]  /*3a30*/  VIADDMNMX.U32 R29, R26, R11, R14, PT ;  /* 0x0000000b1a1d7246 */ /* 0x000fce000380000e */
.L_x_4:
[----:B------:R-:W-:Y:S04]  /*3a40*/  STG.E desc[UR8][R22.64], R27 ;  /* 0x0000001b16007986 */ /* 0x000fe8000c101908 */
[----:B------:R-:W-:Y:S04]  /*3a50*/  STG.E desc[UR8][R20.64], R19 ;  /* 0x0000001314007986 */ /* 0x000fe8000c101908 */
[----:B------:R-:W-:Y:S04]  /*3a60*/  STG.E desc[UR8][R6.64], R17 ;  /* 0x0000001106007986 */ /* 0x000fe8000c101908 */
[----:B------:R-:W-:Y:S01]  /*3a70*/  STG.E desc[UR8][R4.64], R29 ;  /* 0x0000001d04007986 */ /* 0x000fe2000c101908 */
[----:B------:R-:W-:Y:S05]  /*3a80*/  EXIT ;  /* 0x000000000000794d */ /* 0x000fea0003800000 */
.L_x_5:
        /* <DEDUP_REMOVED lines=15> */
.L_x_9:


//--------------------- .text._Z15calKernelPhase1Pjiiiii --------------------------
	.section	.text._Z15calKernelPhase1Pjiiiii,"ax",@progbits
	.align	128
        .global         _Z15calKernelPhase1Pjiiiii
        .type           _Z15calKernelPhase1Pjiiiii,@function
        .size           _Z15calKernelPhase1Pjiiiii,(.L_x_10 - _Z15calKernelPhase1Pjiiiii)
        .other          _Z15calKernelPhase1Pjiiiii,@"STO_CUDA_ENTRY STV_DEFAULT"
_Z15calKernelPhase1Pjiiiii:
.text._Z15calKernelPhase1Pjiiiii:
[----:B------:R-:W-:Y:S01]  /*0000*/  LDC R1, c[0x0][0x37c] ;  /* 0x0000df00ff017b82 */ /* 0x000fe20000000800 */
[----:B------:R-:W0:Y:S07]  /*0010*/  S2R R23, SR_TID.Y ;  /* 0x0000000000177919 */ /* 0x000e2e0000002200 */
[----:B------:R-:W1:Y:S01]  /*0020*/  S2UR UR5, SR_CTAID.Y ;  /* 0x00000000000579c3 */ /* 0x000e620000002600 */
[----:B------:R-:W2:Y:S01]  /*0030*/  LDCU.64 UR6, c[0x0][0x388] ;  /* 0x00007100ff0677ac */ /* 0x000ea20008000a00 */
[----:B------:R-:W3:Y:S01]  /*0040*/  S2R R13, SR_TID.X ;  /* 0x00000000000d7919 */ /* 0x000ee20000002100 */
[----:B------:R-:W4:Y:S05]  /*0050*/  LDCU.64 UR8, c[0x0][0x358] ;  /* 0x00006b00ff0877ac */ /* 0x000f2a0008000a00 */
[----:B------:R-:W1:Y:S08]  /*0060*/  LDC R2, c[0x0][0x394] ;  /* 0x0000e500ff027b82 */ /* 0x000e700000000800 */
[----:B------:R-:W5:Y:S01]  /*0070*/  S2UR UR4, SR_CTAID.X ;  /* 0x00000000000479c3 */ /* 0x000f620000002500 */
[----:B--2---:R-:W-:-:S07]  /*0080*/  IMAD.U32 R11, RZ, RZ, UR7 ;  /* 0x00000007ff0b7e24 */ /* 0x004fce000f8e00ff */
[----:B------:R-:W5:Y:S08]  /*0090*/  LDC R0, c[0x0][0x398] ;  /* 0x0000e600ff007b82 */ /* 0x000f700000000800 */
[----:B------:R-:W2:Y:S01]  /*00a0*/  LDC.64 R4, c[0x0][0x380] ;  /* 0x0000e000ff047b82 */ /* 0x000ea20000000a00 */
[----:B-1----:R-:W-:-:S04]  /*00b0*/  VIADD R2, R2, UR5 ;  /* 0x0000000502027c36 */ /* 0x002fc80008000000 */
[----:B0-----:R-:W-:Y:S02]  /*00c0*/  IMAD R2, R2, 0x40, R23 ;  /* 0x0000004002027824 */ /* 0x001fe400078e0217 */
[----:B-----5:R-:W-:-:S04]  /*00d0*/  VIADD R0, R0, UR4 ;  /* 0x0000000400007c36 */ /* 0x020fc80008000000 */
[----:B---3--:R-:W-:Y:S02]  /*00e0*/  IMAD R3, R0, 0x40, R13 ;  /* 0x0000004000037824 */ /* 0x008fe400078e020d */
[C---:B------:R-:W-:Y:S02]  /*00f0*/  VIADD R0, R2.reuse, UR7 ;  /* 0x0000000702007c36 */ /* 0x040fe40008000000 */
[--C-:B------:R-:W-:Y:S02]  /*0100*/  IMAD R7, R2, UR6, R3.reuse ;  /* 0x0000000602077c24 */ /* 0x100fe4000f8e0203 */
[----:B------:R-:W-:Y:S02]  /*0110*/  IMAD R9, R0, UR6, R3 ;  /* 0x0000000600097c24 */ /* 0x000fe4000f8e0203 */
[----:B--2---:R-:W-:-:S04]  /*0120*/  IMAD.WIDE R2, R7, 0x4, R4 ;  /* 0x0000000407027825 */ /* 0x004fc800078e0204 */
[----:B------:R-:W-:Y:S01]  /*0130*/  IMAD.WIDE R4, R9, 0x4, R4 ;  /* 0x0000000409047825 */ /* 0x000fe200078e0204 */
[----:B----4-:R-:W2:Y:S03]  /*0140*/  LDG.E R15, desc[UR8][R2.64] ;  /* 0x00000008020f7981 */ /* 0x010ea6000c1e1900 */
[C---:B------:R-:W-:Y:S01]  /*0150*/  IMAD.WIDE R6, R11.reuse, 0x4, R2 ;  /* 0x000000040b067825 */ /* 0x040fe200078e0202 */
[----:B------:R-:W3:Y:S03]  /*0160*/  LDG.E R19, desc[UR8][R4.64] ;  /* 0x0000000804137981 */ /* 0x000ee6000c1e1900 */
[----:B------:R-:W-:Y:S01]  /*0170*/  IMAD.WIDE R8, R11, 0x4, R4 ;  /* 0x000000040b087825 */ /* 0x000fe200078e0204 */
[----:B------:R-:W4:Y:S04]  /*0180*/  LDG.E R17, desc[UR8][R6.64] ;  /* 0x0000000806117981 */ /* 0x000f28000c1e1900 */
[----:B------:R-:W5:Y:S01]  /*0190*/  LDG.E R21, desc[UR8][R8.64] ;  /* 0x0000000808157981 */ /* 0x000f62000c1e1900 */
[----:B------:R-:W0:Y:S01]  /*01a0*/  S2UR UR5, SR_CgaCtaId ;  /* 0x00000000000579c3 */ /* 0x000e220000008800 */
[----:B------:R-:W-:-:S02]  /*01b0*/  UMOV UR4, 0x400 ;  /* 0x0000040000047882 */ /* 0x000fc40000000000 */
[----:B0-----:R-:W-:Y:S02]  /*01c0*/  ULEA UR4, UR5, UR4, 0x18 ;  /* 0x0000000405047291 */ /* 0x001fe4000f8ec0ff */
[----:B------:R-:W-:-:S04]  /*01d0*/  USHF.L.U32 UR5, UR7, 0x2, URZ ;  /* 0x0000000207057899 */ /* 0x000fc800080006ff */
[----:B------:R-:W-:-:S05]  /*01e0*/  LEA R12, R23, UR4, 0x8 ;  /* 0x00000004170c7c11 */ /* 0x000fca000f8e40ff */
[----:B------:R-:W-:-:S04]  /*01f0*/  IMAD R0, R13, 0x4, R12 ;  /* 0x000000040d007824 */ /* 0x000fc800078e020c */
[----:B------:R-:W-:Y:S01]  /*0200*/  IMAD R10, R11, 0x100, R0 ;  /* 0x000001000b0a7824 */ /* 0x000fe200078e0200 */
[----:B------:R-:W-:Y:S01]  /*0210*/  LEA R13, R13, UR4, 0x2 ;  /* 0x000000040d0d7c11 */ /* 0x000fe2000f8e10ff */
[----:B------:R-:W-:Y:S01]  /*0220*/  UMOV UR6, 0x200 ;  /* 0x0000020000067882 */ /* 0x000fe20000000000 */
[----:B------:R-:W-:Y:S01]  /*0230*/  UMOV UR4, UR5 ;  /* 0x0000000500047c82 */ /* 0x000fe20008000000 */
[----:B--2---:R0:W-:Y:S04]  /*0240*/  STS [R0], R15 ;  /* 0x0000000f00007388 */ /* 0x0041e80000000800 */
[----:B----4-:R0:W-:Y:S04]  /*0250*/  STS [R0+UR5], R17 ;  /* 0x0000001100007988 */ /* 0x0101e80008000805 */
[----:B---3--:R0:W-:Y:S04]  /*0260*/  STS [R10], R19 ;  /* 0x000000130a007388 */ /* 0x0081e80000000800 */
[----:B-----5:R0:W-:Y:S01]  /*0270*/  STS [R10+UR5], R21 ;  /* 0x000000150a007988 */ /* 0x0201e20008000805 */
[----:B------:R-:W-:Y:S06]  /*0280*/  BAR.SYNC.DEFER_BLOCKING 0x0 ;  /* 0x0000000000007b1d */ /* 0x000fec0000010000 */
.L_x_6:
[----:B------:R-:W-:Y:S04]  /*0290*/  LDS R14, [R0] ;  /* 0x00000000000e7984 */ /* 0x000fe80000000800 */
[----:B01----:R-:W-:Y:S04]  /*02a0*/  LDS R15, [R12] ;  /* 0x000000000c0f7984 */ /* 0x003fe80000000800 */
[----:B------:R-:W0:Y:S02]  /*02b0*/  LDS R16, [R13+UR6+-0x200] ;  /* 0xfffe00060d107984 */ /* 0x000e240008000800 */
[----:B0-----:R-:W-:-:S05]  /*02c0*/  VIADDMNMX.U32 R15, R16, R15, R14, PT ;  /* 0x0000000f100f7246 */ /* 0x001fca000380000e */
[----:B------:R-:W-:Y:S04]  /*02d0*/  STS [R0], R15 ;  /* 0x0000000f00007388 */ /* 0x000fe80000000800 */
[----:B------:R-:W-:Y:S04]  /*02e0*/  LDS R14, [R0+UR5] ;  /* 0x00000005000e7984 */ /* 0x000fe80008000800 */
[----:B------:R-:W-:Y:S04]  /*02f0*/  LDS R17, [R12] ;  /* 0x000000000c117984 */ /* 0x000fe80000000800 */
[----:B------:R-:W0:Y:S02]  /*0300*/  LDS R16, [R13+UR4] ;  /* 0x000000040d107984 */ /* 0x000e240008000800 */
[----:B0-----:R-:W-:Y:S01]  /*0310*/  VIADDMNMX.U32 R17, R16, R17, R14, PT ;  /* 0x0000001110117246 */ /* 0x001fe2000380000e */
[----:B------:R-:W-:-:S04]  /*0320*/  IMAD R14, R11, 0x100, R12 ;  /* 0x000001000b0e7824 */ /* 0x000fc800078e020c */
[----:B------:R-:W-:Y:S04]  /*0330*/  STS [R0+UR5], R17 ;  /* 0x0000001100007988 */ /* 0x000fe80008000805 */
[----:B------:R-:W-:Y:S04]  /*0340*/  LDS R16, [R10] ;  /* 0x000000000a107984 */ /* 0x000fe80000000800 */
[----:B------:R-:W-:Y:S04]  /*0350*/  LDS R18, [R13+UR6+-0x200] ;  /* 0xfffe00060d127984 */ /* 0x000fe80008000800 */
[----:B------:R-:W0:Y:S02]  /*0360*/  LDS R19, [R14] ;  /* 0x000000000e137984 */ /* 0x000e240000000800 */
[----:B0-----:R-:W-:-:S05]  /*0370*/  VIADDMNMX.U32 R19, R18, R19, R16, PT ;  /* 0x0000001312137246 */ /* 0x001fca0003800010 */
[----:B------:R-:W-:Y:S04]  /*0380*/  STS [R10], R19 ;  /* 0x000000130a007388 */ /* 0x000fe80000000800 */
[----:B------:R-:W-:Y:S04]  /*0390*/  LDS R15, [R10+UR5] ;  /* 0x000000050a0f7984 */ /* 0x000fe80008000800 */
[----:B------:R-:W-:Y:S04]  /*03a0*/  LDS R16, [R14] ;  /* 0x000000000e107984 */ /* 0x000fe80000000800 */
[----:B------:R-:W0:Y:S02]  /*03b0*/  LDS R18, [R13+UR4] ;  /* 0x000000040d127984 */ /* 0x000e240008000800 */
[----:B0-----:R-:W-:-:S05]  /*03c0*/  VIADDMNMX.U32 R15, R18, R16, R15, PT ;  /* 0x00000010120f7246 */ /* 0x001fca000380000f */
[----:B------:R-:W-:Y:S01]  /*03d0*/  STS [R10+UR5], R15 ;  /* 0x0000000f0a007988 */ /* 0x000fe20008000805 */
[----:B------:R-:W-:Y:S06]  /*03e0*/  BAR.SYNC.DEFER_BLOCKING 0x0 ;  /* 0x0000000000007b1d */ /* 0x000fec0000010000 */
[----:B------:R-:W-:Y:S04]  /*03f0*/  LDS R16, [R0] ;  /* 0x0000000000107984 */ /* 0x000fe80000000800 */
[----:B------:R-:W-:Y:S04]  /*0400*/  LDS R17, [R12+0x4] ;  /* 0x000004000c117984 */ /* 0x000fe80000000800 */
[----:B------:R-:W0:Y:S02]  /*0410*/  LDS R18, [R13+UR6+-0x100] ;  /* 0xffff00060d127984 */ /* 0x000e240008000800 */
[----:B0-----:R-:W-:-:S05]  /*0420*/  VIADDMNMX.U32 R17, R18, R17, R16, PT ;  /* 0x0000001112117246 */ /* 0x001fca0003800010 */
[----:B------:R-:W-:Y:S04]  /*0430*/  STS [R0], R17 ;  /* 0x0000001100007388 */ /* 0x000fe80000000800 */
[----:B------:R-:W-:Y:S04]  /*0440*/  LDS R16, [R0+UR5] ;  /* 0x0000000500107984 */ /* 0x000fe80008000800 */
[----:B------:R-:W-:Y:S04]  /*0450*/  LDS R19, [R12+0x4] ;  /* 0x000004000c137984 */ /* 0x000fe80000000800 */
[----:B------:R-:W0:Y:S02]  /*0460*/  LDS R18, [R13+UR4+0x100] ;  /* 0x000100040d127984 */ /* 0x000e240008000800 */
[----:B0-----:R-:W-:-:S05]  /*0470*/  VIADDMNMX.U32 R19, R18, R19, R16, PT ;  /* 0x0000001312137246 */ /* 0x001fca0003800010 */
[----:B------:R-:W-:Y:S04]  /*0480*/  STS [R0+UR5], R19 ;  /* 0x0000001300007988 */ /* 0x000fe80008000805 */
        /* <DEDUP_REMOVED lines=9> */
[----:B------:R-:W-:Y:S01]  /*0520*/  STS [R10+UR5], R17 ;  /* 0x000000110a007988 */ /* 0x000fe20008000805 */
[----:B------:R-:W-:Y:S06]  /*0530*/  BAR.SYNC.DEFER_BLOCKING 0x0 ;  /* 0x0000000000007b1d */ /* 0x000fec0000010000 */
[----:B------:R-:W-:Y:S04]  /*0540*/  LDS R16, [R0] ;  /* 0x0000000000107984 */ /* 0x000fe80000000800 */
[----:B------:R-:W-:Y:S04]  /*0550*/  LDS R19, [R12+0x8] ;  /* 0x000008000c137984 */ /* 0x000fe80000000800 */
[----:B------:R-:W0:Y:S02]  /*0560*/  LDS R18, [R13+UR6] ;  /* 0x000000060d127984 */ /* 0x000e240008000800 */
        /* <DEDUP_REMOVED lines=20> */
[----:B------:R-:W0:Y:S02]  /*06b0*/  LDS R18, [R13+UR6+0x100] ;  /* 0x000100060d127984 */ /* 0x000e240008000800 */
[----:B0-----:R-:W-:-:S05]  /*06c0*/  VIADDMNMX.U32 R15, R18, R16, R15, PT ;  /* 0x00000010120f7246 */ /* 0x001fca000380000f */
[----:B------:R-:W-:Y:S04]  /*06d0*/  STS [R0], R15 ;  /* 0x0000000f00007388 */ /* 0x000fe80000000800 */
[----:B------:R-:W-:Y:S04]  /*06e0*/  LDS R16, [R0+UR5] ;  /* 0x0000000500107984 */ /* 0x000fe80008000800 */
[----:B------:R0:W-:Y:S04]  /*06f0*/  LDS R17, [R12+0xc] ;  /* 0x00000c000c117984 */ /* 0x0001e80000000800 */
[----:B------:R-:W1:Y:S01]  /*0700*/  LDS R18, [R13+UR4+0x300] ;  /* 0x000300040d127984 */ /* 0x000e620008000800 */
[----:B0-----:R-:W-:Y:S01]  /*0710*/  VIADD R12, R12, 0x10 ;  /* 0x000000100c0c7836 */ /* 0x001fe20000000000 */
[----:B-1----:R-:W-:-:S05]  /*0720*/  VIADDMNMX.U32 R17, R18, R17, R16, PT ;  /* 0x0000001112117246 */ /* 0x002fca0003800010 */
[----:B------:R-:W-:Y:S04]  /*0730*/  STS [R0+UR5], R17 ;  /* 0x0000001100007988 */ /* 0x000fe80008000805 */
[----:B------:R-:W-:Y:S04]  /*0740*/  LDS R16, [R10] ;  /* 0x000000000a107984 */ /* 0x000fe80000000800 */
[----:B------:R-:W-:Y:S04]  /*0750*/  LDS R19, [R14+0xc] ;  /* 0x00000c000e137984 */ /* 0x000fe80000000800 */
[----:B------:R-:W0:Y:S01]  /*0760*/  LDS R18, [R13+UR6+0x100] ;  /* 0x000100060d127984 */ /* 0x000e220008000800 */
[----:B------:R-:W-:-:S04]  /*0770*/  UIADD3 UR6, UPT, UPT, UR6, 0x400, URZ ;  /* 0x0000040006067890 */ /* 0x000fc8000fffe0ff */
[----:B------:R-:W-:Y:S01]  /*0780*/  UISETP.NE.AND UP0, UPT, UR6, 0x4200, UPT ;  /* 0x000042000600788c */ /* 0x000fe2000bf05270 */
[----:B0-----:R-:W-:-:S05]  /*0790*/  VIADDMNMX.U32 R19, R18, R19, R16, PT ;  /* 0x0000001312137246 */ /* 0x001fca0003800010 */
[----:B------:R-:W-:Y:S04]  /*07a0*/  STS [R10], R19 ;  /* 0x000000130a007388 */ /* 0x000fe80000000800 */
[----:B------:R-:W-:Y:S04]  /*07b0*/  LDS R16, [R14+0xc] ;  /* 0x00000c000e107984 */ /* 0x000fe80000000800 */
[----:B------:R-:W-:Y:S04]  /*07c0*/  LDS R15, [R10+UR5] ;  /* 0x000000050a0f7984 */ /* 0x000fe80008000800 */
[----:B------:R-:W0:Y:S01]  /*07d0*/  LDS R18, [R13+UR4+0x300] ;  /* 0x000300040d127984 */ /* 0x000e220008000800 */
[----:B------:R-:W-:Y:S01]  /*07e0*/  UIADD3 UR4, UPT, UPT, UR4, 0x400, URZ ;  /* 0x0000040004047890 */ /* 0x000fe2000fffe0ff */
[----:B0-----:R-:W-:-:S05]  /*07f0*/  VIADDMNMX.U32 R15, R18, R16, R15, PT ;  /* 0x00000010120f7246 */ /* 0x001fca000380000f */
[----:B------:R1:W-:Y:S01]  /*0800*/  STS [R10+UR5], R15 ;  /* 0x0000000f0a007988 */ /* 0x0003e20008000805 */
[----:B------:R-:W-:Y:S06]  /*0810*/  BAR.SYNC.DEFER_BLOCKING 0x0 ;  /* 0x0000000000007b1d */ /* 0x000fec0000010000 */
[----:B------:R-:W-:Y:S05]  /*0820*/  BRA.U UP0, `(.L_x_6) ;  /* 0xfffffff900987547 */ /* 0x000fea000b83ffff */
[----:B------:R-:W0:Y:S04]  /*0830*/  LDS R11, [R0] ;  /* 0x00000000000b7984 */ /* 0x000e280000000800 */
[----:B------:R-:W2:Y:S04]  /*0840*/  LDS R13, [R0+UR5] ;  /* 0x00000005000d7984 */ /* 0x000ea80008000800 */
[----:B-1----:R-:W1:Y:S04]  /*0850*/  LDS R15, [R10] ;  /* 0x000000000a0f7984 */ /* 0x002e680000000800 */
[----:B------:R-:W3:Y:S04]  /*0860*/  LDS R17, [R10+UR5] ;  /* 0x000000050a117984 */ /* 0x000ee80008000800 */
[----:B0-----:R-:W-:Y:S04]  /*0870*/  STG.E desc[UR8][R2.64], R11 ;  /* 0x0000000b02007986 */ /* 0x001fe8000c101908 */
[----:B--2---:R-:W-:Y:S04]  /*0880*/  STG.E desc[UR8][R6.64], R13 ;  /* 0x0000000d06007986 */ /* 0x004fe8000c101908 */
[----:B-1----:R-:W-:Y:S04]  /*0890*/  STG.E desc[UR8][R4.64], R15 ;  /* 0x0000000f04007986 */ /* 0x002fe8000c101908 */
[----:B---3--:R-:W-:Y:S01]  /*08a0*/  STG.E desc[UR8][R8.64], R17 ;  /* 0x0000001108007986 */ /* 0x008fe2000c101908 */
[----:B------:R-:W-:Y:S05]  /*08b0*/  EXIT ;  /* 0x000000000000794d */ /* 0x000fea0003800000 */
.L_x_7:
        /* <DEDUP_REMOVED lines=12> */
.L_x_10:


//--------------------- .nv.shared._Z15calKernelPhase3Pjiiiii --------------------------
	.section	.nv.shared._Z15calKernelPhase3Pjiiiii,"aw",@nobits
	.sectionflags	@""
	.align	4
.nv.shared._Z15calKernelPhase3Pjiiiii:
	.zero		33792


//--------------------- .nv.shared.reserved.0     --------------------------
	.section	.nv.shared.reserved.0,"aw",@nobits
	.weak		__nv_reservedSMEM_offset_0_alias
	.size		__nv_reservedSMEM_offset_0_alias, 0, 64
	.other		__nv_reservedSMEM_offset_0_alias,@"STO_CUDA_RESERVED_SHARED STV_DEFAULT"
__nv_reservedSMEM_offset_0_alias:
	.zero		0
	.zero		64


//--------------------- .nv.shared._Z15calKernelPhase2Pjiiiiii --------------------------
	.section	.nv.shared._Z15calKernelPhase2Pjiiiiii,"aw",@nobits
	.sectionflags	@""
	.align	4
.nv.shared._Z15calKernelPhase2Pjiiiiii:
	.zero		33792


//--------------------- .nv.shared._Z15calKernelPhase1Pjiiiii --------------------------
	.section	.nv.shared._Z15calKernelPhase1Pjiiiii,"aw",@nobits
	.sectionflags	@""
	.align	4
.nv.shared._Z15calKernelPhase1Pjiiiii:
	.zero		17408


//--------------------- .nv.constant0._Z15calKernelPhase3Pjiiiii --------------------------
	.section	.nv.constant0._Z15calKernelPhase3Pjiiiii,"a",@progbits
	.sectionflags	@""
	.align	4
.nv.constant0._Z15calKernelPhase3Pjiiiii:
	.zero		924


//--------------------- .nv.constant0._Z15calKernelPhase2Pjiiiiii --------------------------
	.section	.nv.constant0._Z15calKernelPhase2Pjiiiiii,"a",@progbits
	.sectionflags	@""
	.align	4
.nv.constant0._Z15calKernelPhase2Pjiiiiii:
	.zero		928


//--------------------- .nv.constant0._Z15calKernelPhase1Pjiiiii --------------------------
	.section	.nv.constant0._Z15calKernelPhase1Pjiiiii,"a",@progbits
	.sectionflags	@""
	.align	4
.nv.constant0._Z15calKernelPhase1Pjiiiii:
	.zero		924


//--------------------- SYMBOLS --------------------------

	.type		.nv.reservedSmem.offset0,@object
	.size		.nv.reservedSmem.offset0,0x4
	.type		.nv.reservedSmem.cap,@object
	.size		.nv.reservedSmem.cap,0x4
